//
// Generated by NVIDIA NVVM Compiler
//
// Compiler Build ID: CL-36424714
// Cuda compilation tools, release 13.0, V13.0.88
// Based on NVVM 20.0.0
//

.version 9.0
.target sm_100
.address_size 64

	// .globl	_Z14BackwardKerneliiiPfS_S_S_S_f
.func  (.param .b64 func_retval0) __internal_accurate_pow
(
	.param .b64 __internal_accurate_pow_param_0
)
;

.visible .entry _Z14BackwardKerneliiiPfS_S_S_S_f(
	.param .u32 _Z14BackwardKerneliiiPfS_S_S_S_f_param_0,
	.param .u32 _Z14BackwardKerneliiiPfS_S_S_S_f_param_1,
	.param .u32 _Z14BackwardKerneliiiPfS_S_S_S_f_param_2,
	.param .u64 .ptr .align 1 _Z14BackwardKerneliiiPfS_S_S_S_f_param_3,
	.param .u64 .ptr .align 1 _Z14BackwardKerneliiiPfS_S_S_S_f_param_4,
	.param .u64 .ptr .align 1 _Z14BackwardKerneliiiPfS_S_S_S_f_param_5,
	.param .u64 .ptr .align 1 _Z14BackwardKerneliiiPfS_S_S_S_f_param_6,
	.param .u64 .ptr .align 1 _Z14BackwardKerneliiiPfS_S_S_S_f_param_7,
	.param .f32 _Z14BackwardKerneliiiPfS_S_S_S_f_param_8
)
{
	.reg .pred 	%p<7>;
	.reg .b32 	%r<31>;
	.reg .b32 	%f<12>;
	.reg .b64 	%rd<28>;
	.reg .b64 	%fd<27>;

	ld.param.u32 	%r1, [_Z14BackwardKerneliiiPfS_S_S_S_f_param_0];
	ld.param.u32 	%r2, [_Z14BackwardKerneliiiPfS_S_S_S_f_param_2];
	ld.param.u64 	%rd1, [_Z14BackwardKerneliiiPfS_S_S_S_f_param_3];
	ld.param.u64 	%rd2, [_Z14BackwardKerneliiiPfS_S_S_S_f_param_4];
	ld.param.u64 	%rd3, [_Z14BackwardKerneliiiPfS_S_S_S_f_param_5];
	ld.param.u64 	%rd4, [_Z14BackwardKerneliiiPfS_S_S_S_f_param_6];
	ld.param.u64 	%rd5, [_Z14BackwardKerneliiiPfS_S_S_S_f_param_7];
	mov.u32 	%r3, %tid.x;
	mov.u32 	%r4, %tid.y;
	mad.lo.s32 	%r5, %r2, %r4, %r3;
	mov.f64 	%fd1, 0d4000000000000000;
	{
	.reg .b32 %temp; 
	mov.b64 	{%temp, %r6}, %fd1;
	}
	mov.f64 	%fd2, 0d4024000000000000;
	{
	.reg .b32 %temp; 
	mov.b64 	{%temp, %r7}, %fd2;
	}
	and.b32  	%r9, %r7, 2146435072;
	setp.eq.s32 	%p1, %r9, 1074790400;
	{ // callseq 0, 0
	.param .b64 param0;
	st.param.f64 	[param0], 0d4024000000000000;
	.param .b64 retval0;
	call.uni (retval0), 
	__internal_accurate_pow, 
	(
	param0
	);
	ld.param.f64 	%fd3, [retval0];
	} // callseq 0
	setp.lt.s32 	%p2, %r6, 0;
	neg.f64 	%fd5, %fd3;
	selp.f64 	%fd6, %fd5, %fd3, %p1;
	selp.f64 	%fd7, %fd6, %fd3, %p2;
	sub.s32 	%r10, 11, %r1;
	cvt.rn.f64.s32 	%fd8, %r10;
	{
	.reg .b32 %temp; 
	mov.b64 	{%temp, %r11}, %fd8;
	}
	shr.u32 	%r12, %r11, 20;
	and.b32  	%r13, %r12, 2047;
	add.s32 	%r14, %r13, -1012;
	mov.b64 	%rd6, %fd8;
	shl.b64 	%rd7, %rd6, %r14;
	setp.eq.s64 	%p3, %rd7, -9223372036854775808;
	{ // callseq 1, 0
	.param .b64 param0;
	st.param.f64 	[param0], %fd8;
	.param .b64 retval0;
	call.uni (retval0), 
	__internal_accurate_pow, 
	(
	param0
	);
	ld.param.f64 	%fd9, [retval0];
	} // callseq 1
	neg.f64 	%fd11, %fd9;
	selp.f64 	%fd12, %fd11, %fd9, %p3;
	selp.f64 	%fd13, %fd12, %fd9, %p2;
	setp.eq.s32 	%p4, %r1, 11;
	selp.f64 	%fd14, 0d3FF0000000000000, %fd13, %p4;
	add.s32 	%r15, %r1, -1;
	cvt.rn.f64.s32 	%fd15, %r15;
	{
	.reg .b32 %temp; 
	mov.b64 	{%temp, %r16}, %fd15;
	}
	shr.u32 	%r17, %r16, 20;
	and.b32  	%r18, %r17, 2047;
	add.s32 	%r19, %r18, -1012;
	mov.b64 	%rd9, %fd15;
	shl.b64 	%rd10, %rd9, %r19;
	setp.eq.s64 	%p5, %rd10, -9223372036854775808;
	{ // callseq 2, 0
	.param .b64 param0;
	st.param.f64 	[param0], %fd15;
	.param .b64 retval0;
	call.uni (retval0), 
	__internal_accurate_pow, 
	(
	param0
	);
	ld.param.f64 	%fd16, [retval0];
	} // callseq 2
	neg.f64 	%fd18, %fd16;
	selp.f64 	%fd19, %fd18, %fd16, %p5;
	selp.f64 	%fd20, %fd19, %fd16, %p2;
	cvt.rzi.s32.f64 	%r20, %fd14;
	cvt.rzi.s32.f64 	%r21, %fd7;
	shl.b32 	%r22, %r5, 1;
	or.b32  	%r23, %r22, 1;
	cvta.to.global.u64 	%rd12, %rd4;
	cvta.to.global.u64 	%rd13, %rd1;
	cvta.to.global.u64 	%rd14, %rd2;
	cvta.to.global.u64 	%rd15, %rd3;
	cvta.to.global.u64 	%rd16, %rd5;
	setp.eq.s32 	%p6, %r15, 0;
	selp.f64 	%fd21, 0d3FF0000000000000, %fd20, %p6;
	cvt.rzi.s32.f64 	%r24, %fd21;
	add.s32 	%r25, %r23, %r21;
	add.s32 	%r26, %r1, %r20;
	sub.s32 	%r27, %r25, %r26;
	mul.wide.s32 	%rd17, %r27, 4;
	add.s64 	%rd18, %rd12, %rd17;
	ld.global.f32 	%f1, [%rd18];
	add.s64 	%rd19, %rd13, %rd17;
	ld.global.f32 	%f2, [%rd19];
	add.s64 	%rd20, %rd14, %rd17;
	ld.global.f32 	%f3, [%rd20];
	add.s64 	%rd21, %rd15, %rd17;
	ld.global.f32 	%f4, [%rd21];
	cvt.rn.f64.s32 	%fd22, %r23;
	mul.f64 	%fd23, %fd21, %fd22;
	cvt.rn.f64.s32 	%fd24, %r24;
	sub.f64 	%fd25, %fd23, %fd24;
	cvt.rzi.s32.f64 	%r28, %fd25;
	add.f64 	%fd26, %fd23, %fd24;
	cvt.rzi.s32.f64 	%r29, %fd26;
	mul.wide.s32 	%rd22, %r28, 4;
	add.s64 	%rd23, %rd16, %rd22;
	ld.global.f32 	%f5, [%rd23];
	mul.f32 	%f6, %f2, %f5;
	sub.f32 	%f7, %f1, %f6;
	mul.wide.s32 	%rd24, %r29, 4;
	add.s64 	%rd25, %rd16, %rd24;
	ld.global.f32 	%f8, [%rd25];
	mul.f32 	%f9, %f4, %f8;
	sub.f32 	%f10, %f7, %f9;
	div.rn.f32 	%f11, %f10, %f3;
	cvt.rzi.s32.f64 	%r30, %fd23;
	mul.wide.s32 	%rd26, %r30, 4;
	add.s64 	%rd27, %rd16, %rd26;
	st.global.f32 	[%rd27], %f11;
	bar.sync 	0;
	ret;

}
	// .globl	_Z21CalculatePArrayKerneliiiPfS_S_S_
.visible .entry _Z21CalculatePArrayKerneliiiPfS_S_S_(
	.param .u32 _Z21CalculatePArrayKerneliiiPfS_S_S__param_0,
	.param .u32 _Z21CalculatePArrayKerneliiiPfS_S_S__param_1,
	.param .u32 _Z21CalculatePArrayKerneliiiPfS_S_S__param_2,
	.param .u64 .ptr .align 1 _Z21CalculatePArrayKerneliiiPfS_S_S__param_3,
	.param .u64 .ptr .align 1 _Z21CalculatePArrayKerneliiiPfS_S_S__param_4,
	.param .u64 .ptr .align 1 _Z21CalculatePArrayKerneliiiPfS_S_S__param_5,
	.param .u64 .ptr .align 1 _Z21CalculatePArrayKerneliiiPfS_S_S__param_6
)
{
	.reg .pred 	%p<13>;
	.reg .b32 	%r<47>;
	.reg .b32 	%f<39>;
	.reg .b64 	%rd<29>;
	.reg .b64 	%fd<38>;

	ld.param.u32 	%r6, [_Z21CalculatePArrayKerneliiiPfS_S_S__param_0];
	ld.param.u32 	%r7, [_Z21CalculatePArrayKerneliiiPfS_S_S__param_2];
	ld.param.u64 	%rd2, [_Z21CalculatePArrayKerneliiiPfS_S_S__param_4];
	ld.param.u64 	%rd3, [_Z21CalculatePArrayKerneliiiPfS_S_S__param_5];
	ld.param.u64 	%rd4, [_Z21CalculatePArrayKerneliiiPfS_S_S__param_6];
	mov.u32 	%r8, %tid.x;
	mov.u32 	%r9, %tid.y;
	mov.f64 	%fd1, 0d4000000000000000;
	{
	.reg .b32 %temp; 
	mov.b64 	{%temp, %r1}, %fd1;
	}
	mov.f64 	%fd2, 0d4024000000000000;
	{
	.reg .b32 %temp; 
	mov.b64 	{%temp, %r10}, %fd2;
	}
	and.b32  	%r12, %r10, 2146435072;
	setp.eq.s32 	%p1, %r12, 1074790400;
	{ // callseq 3, 0
	.param .b64 param0;
	st.param.f64 	[param0], 0d4024000000000000;
	.param .b64 retval0;
	call.uni (retval0), 
	__internal_accurate_pow, 
	(
	param0
	);
	ld.param.f64 	%fd3, [retval0];
	} // callseq 3
	setp.lt.s32 	%p2, %r1, 0;
	neg.f64 	%fd5, %fd3;
	selp.f64 	%fd6, %fd5, %fd3, %p1;
	selp.f64 	%fd7, %fd6, %fd3, %p2;
	cvt.rzi.s32.f64 	%r2, %fd7;
	sub.s32 	%r13, 10, %r6;
	cvt.rn.f64.s32 	%fd8, %r13;
	{
	.reg .b32 %temp; 
	mov.b64 	{%temp, %r14}, %fd8;
	}
	shr.u32 	%r15, %r14, 20;
	and.b32  	%r16, %r15, 2047;
	add.s32 	%r17, %r16, -1012;
	mov.b64 	%rd5, %fd8;
	shl.b64 	%rd6, %rd5, %r17;
	setp.eq.s64 	%p3, %rd6, -9223372036854775808;
	{ // callseq 4, 0
	.param .b64 param0;
	st.param.f64 	[param0], %fd8;
	.param .b64 retval0;
	call.uni (retval0), 
	__internal_accurate_pow, 
	(
	param0
	);
	ld.param.f64 	%fd9, [retval0];
	} // callseq 4
	neg.f64 	%fd11, %fd9;
	selp.f64 	%fd12, %fd11, %fd9, %p3;
	selp.f64 	%fd13, %fd12, %fd9, %p2;
	setp.eq.s32 	%p4, %r6, 10;
	selp.f64 	%fd14, 0d3FF0000000000000, %fd13, %p4;
	cvt.rzi.s32.f64 	%r3, %fd14;
	sub.s32 	%r18, 11, %r6;
	cvt.rn.f64.s32 	%fd15, %r18;
	{
	.reg .b32 %temp; 
	mov.b64 	{%temp, %r19}, %fd15;
	}
	shr.u32 	%r20, %r19, 20;
	and.b32  	%r21, %r20, 2047;
	add.s32 	%r22, %r21, -1012;
	mov.b64 	%rd8, %fd15;
	shl.b64 	%rd9, %rd8, %r22;
	setp.eq.s64 	%p5, %rd9, -9223372036854775808;
	{ // callseq 5, 0
	.param .b64 param0;
	st.param.f64 	[param0], %fd15;
	.param .b64 retval0;
	call.uni (retval0), 
	__internal_accurate_pow, 
	(
	param0
	);
	ld.param.f64 	%fd16, [retval0];
	} // callseq 5
	neg.f64 	%fd18, %fd16;
	selp.f64 	%fd19, %fd18, %fd16, %p5;
	selp.f64 	%fd20, %fd19, %fd16, %p2;
	setp.eq.s32 	%p6, %r6, 11;
	selp.f64 	%fd21, 0d3FF0000000000000, %fd20, %p6;
	cvt.rzi.s32.f64 	%r4, %fd21;
	mad.lo.s32 	%r23, %r7, %r9, %r8;
	add.s32 	%r5, %r23, 1;
	cvt.rn.f64.s32 	%fd22, %r5;
	sub.s32 	%r24, 9, %r6;
	cvt.rn.f64.s32 	%fd23, %r24;
	{
	.reg .b32 %temp; 
	mov.b64 	{%temp, %r25}, %fd23;
	}
	shr.u32 	%r26, %r25, 20;
	and.b32  	%r27, %r26, 2047;
	add.s32 	%r28, %r27, -1012;
	mov.b64 	%rd11, %fd23;
	shl.b64 	%rd12, %rd11, %r28;
	setp.eq.s64 	%p7, %rd12, -9223372036854775808;
	{ // callseq 6, 0
	.param .b64 param0;
	st.param.f64 	[param0], %fd23;
	.param .b64 retval0;
	call.uni (retval0), 
	__internal_accurate_pow, 
	(
	param0
	);
	ld.param.f64 	%fd24, [retval0];
	} // callseq 6
	neg.f64 	%fd26, %fd24;
	selp.f64 	%fd27, %fd26, %fd24, %p7;
	selp.f64 	%fd28, %fd27, %fd24, %p2;
	setp.eq.s32 	%p8, %r6, 9;
	add.f64 	%fd29, %fd28, 0dBFF0000000000000;
	selp.f64 	%fd30, 0d0000000000000000, %fd29, %p8;
	setp.ltu.f64 	%p9, %fd30, %fd22;
	@%p9 bra 	$L__BB1_2;
	ld.param.u64 	%rd28, [_Z21CalculatePArrayKerneliiiPfS_S_S__param_3];
	setp.eq.s32 	%p10, %r6, 1;
	selp.b32 	%r29, 0, %r2, %p10;
	setp.lt.s32 	%p11, %r1, 0;
	cvta.to.global.u64 	%rd14, %rd28;
	cvta.to.global.u64 	%rd15, %rd2;
	cvta.to.global.u64 	%rd16, %rd3;
	cvta.to.global.u64 	%rd17, %rd4;
	mov.f64 	%fd31, 0d4022000000000000;
	{
	.reg .b32 %temp; 
	mov.b64 	{%temp, %r30}, %fd31;
	}
	and.b32  	%r32, %r30, 2146435072;
	setp.eq.s32 	%p12, %r32, 1075838976;
	{ // callseq 7, 0
	.param .b64 param0;
	st.param.f64 	[param0], 0d4022000000000000;
	.param .b64 retval0;
	call.uni (retval0), 
	__internal_accurate_pow, 
	(
	param0
	);
	ld.param.f64 	%fd32, [retval0];
	} // callseq 7
	neg.f64 	%fd34, %fd32;
	selp.f64 	%fd35, %fd34, %fd32, %p12;
	selp.f64 	%fd36, %fd35, %fd32, %p11;
	add.f64 	%fd37, %fd36, 0dBFF0000000000000;
	cvt.rzi.s32.f64 	%r33, %fd37;
	shl.b32 	%r34, %r5, 1;
	add.s32 	%r35, %r34, %r29;
	selp.b32 	%r36, 0, %r4, %p10;
	add.s32 	%r37, %r6, %r36;
	sub.s32 	%r38, %r35, %r37;
	mul.wide.s32 	%rd18, %r38, 4;
	add.s64 	%rd19, %rd14, %rd18;
	ld.global.f32 	%f1, [%rd19];
	ld.global.f32 	%f2, [%rd19+-4];
	add.s64 	%rd20, %rd15, %rd18;
	ld.global.f32 	%f3, [%rd20+-4];
	neg.f32 	%f4, %f1;
	mul.f32 	%f5, %f2, %f4;
	div.rn.f32 	%f6, %f5, %f3;
	not.b32 	%r39, %r6;
	add.s32 	%r40, %r33, 1;
	selp.b32 	%r41, %r40, 0, %p10;
	add.s32 	%r42, %r5, %r39;
	add.s32 	%r43, %r42, %r29;
	selp.b32 	%r44, 0, %r3, %p10;
	sub.s32 	%r45, %r43, %r44;
	add.s32 	%r46, %r45, %r41;
	mul.wide.s32 	%rd21, %r46, 4;
	add.s64 	%rd22, %rd14, %rd21;
	st.global.f32 	[%rd22], %f6;
	add.s64 	%rd23, %rd16, %rd18;
	ld.global.f32 	%f7, [%rd23];
	ld.global.f32 	%f8, [%rd23+4];
	ld.global.f32 	%f9, [%rd20+4];
	neg.f32 	%f10, %f7;
	mul.f32 	%f11, %f8, %f10;
	div.rn.f32 	%f12, %f11, %f9;
	add.s64 	%rd24, %rd16, %rd21;
	st.global.f32 	[%rd24], %f12;
	ld.global.f32 	%f13, [%rd20];
	ld.global.f32 	%f14, [%rd20+-4];
	ld.global.f32 	%f15, [%rd20+4];
	ld.global.f32 	%f16, [%rd19];
	ld.global.f32 	%f17, [%rd19+4];
	ld.global.f32 	%f18, [%rd23+-4];
	ld.global.f32 	%f19, [%rd23];
	div.rn.f32 	%f20, %f16, %f14;
	mul.f32 	%f21, %f20, %f18;
	sub.f32 	%f22, %f13, %f21;
	div.rn.f32 	%f23, %f19, %f15;
	mul.f32 	%f24, %f17, %f23;
	sub.f32 	%f25, %f22, %f24;
	add.s64 	%rd25, %rd15, %rd21;
	st.global.f32 	[%rd25], %f25;
	add.s64 	%rd26, %rd17, %rd18;
	ld.global.f32 	%f26, [%rd26];
	ld.global.f32 	%f27, [%rd26+-4];
	ld.global.f32 	%f28, [%rd26+4];
	ld.global.f32 	%f29, [%rd19];
	ld.global.f32 	%f30, [%rd20+-4];
	ld.global.f32 	%f31, [%rd20+4];
	ld.global.f32 	%f32, [%rd23];
	div.rn.f32 	%f33, %f29, %f30;
	mul.f32 	%f34, %f27, %f33;
	sub.f32 	%f35, %f26, %f34;
	div.rn.f32 	%f36, %f32, %f31;
	mul.f32 	%f37, %f28, %f36;
	sub.f32 	%f38, %f35, %f37;
	add.s64 	%rd27, %rd17, %rd21;
	st.global.f32 	[%rd27], %f38;
$L__BB1_2:
	bar.sync 	0;
	ret;

}
.func  (.param .b64 func_retval0) __internal_accurate_pow(
	.param .b64 __internal_accurate_pow_param_0
)
{
	.reg .pred 	%p<8>;
	.reg .b32 	%r<46>;
	.reg .b32 	%f<3>;
	.reg .b64 	%fd<109>;

	ld.param.f64 	%fd10, [__internal_accurate_pow_param_0];
	mov.f64 	%fd11, 0d4000000000000000;
	{
	.reg .b32 %temp; 
	mov.b64 	{%temp, %r8}, %fd11;
	}
	{
	.reg .b32 %temp; 
	mov.b64 	{%r9, %temp}, %fd11;
	}
	shr.u32 	%r10, %r8, 20;
	setp.lt.u32 	%p1, %r8, 1048576;
	mov.f64 	%fd12, 0d4360000000000000;
	{
	.reg .b32 %temp; 
	mov.b64 	{%temp, %r11}, %fd12;
	}
	{
	.reg .b32 %temp; 
	mov.b64 	{%r12, %temp}, %fd12;
	}
	shr.u32 	%r13, %r11, 20;
	add.s32 	%r14, %r13, -54;
	selp.b32 	%r15, %r12, %r9, %p1;
	selp.b32 	%r16, %r11, %r8, %p1;
	selp.b32 	%r1, %r14, %r10, %p1;
	add.s32 	%r45, %r1, -1023;
	and.b32  	%r17, %r16, -2146435073;
	or.b32  	%r18, %r17, 1072693248;
	mov.b64 	%fd107, {%r15, %r18};
	setp.lt.u32 	%p2, %r18, 1073127583;
	@%p2 bra 	$L__BB2_2;
	{
	.reg .b32 %temp; 
	mov.b64 	{%r19, %temp}, %fd107;
	}
	{
	.reg .b32 %temp; 
	mov.b64 	{%temp, %r20}, %fd107;
	}
	add.s32 	%r21, %r20, -1048576;
	mov.b64 	%fd107, {%r19, %r21};
	add.s32 	%r45, %r1, -1022;
$L__BB2_2:
	add.f64 	%fd13, %fd107, 0dBFF0000000000000;
	add.f64 	%fd14, %fd107, 0d3FF0000000000000;
	rcp.approx.ftz.f64 	%fd15, %fd14;
	neg.f64 	%fd16, %fd14;
	fma.rn.f64 	%fd17, %fd16, %fd15, 0d3FF0000000000000;
	fma.rn.f64 	%fd18, %fd17, %fd17, %fd17;
	fma.rn.f64 	%fd19, %fd18, %fd15, %fd15;
	mul.f64 	%fd20, %fd13, %fd19;
	fma.rn.f64 	%fd21, %fd13, %fd19, %fd20;
	mul.f64 	%fd22, %fd21, %fd21;
	fma.rn.f64 	%fd23, %fd22, 0d3EB0F5FF7D2CAFE2, 0d3ED0F5D241AD3B5A;
	fma.rn.f64 	%fd24, %fd23, %fd22, 0d3EF3B20A75488A3F;
	fma.rn.f64 	%fd25, %fd24, %fd22, 0d3F1745CDE4FAECD5;
	fma.rn.f64 	%fd26, %fd25, %fd22, 0d3F3C71C7258A578B;
	fma.rn.f64 	%fd27, %fd26, %fd22, 0d3F6249249242B910;
	fma.rn.f64 	%fd28, %fd27, %fd22, 0d3F89999999999DFB;
	sub.f64 	%fd29, %fd13, %fd21;
	add.f64 	%fd30, %fd29, %fd29;
	neg.f64 	%fd31, %fd21;
	fma.rn.f64 	%fd32, %fd31, %fd13, %fd30;
	mul.f64 	%fd33, %fd19, %fd32;
	fma.rn.f64 	%fd34, %fd22, %fd28, 0d3FB5555555555555;
	mov.f64 	%fd35, 0d3FB5555555555555;
	sub.f64 	%fd36, %fd35, %fd34;
	fma.rn.f64 	%fd37, %fd22, %fd28, %fd36;
	add.f64 	%fd38, %fd37, 0dBC46A4CB00B9E7B0;
	add.f64 	%fd39, %fd34, %fd38;
	sub.f64 	%fd40, %fd34, %fd39;
	add.f64 	%fd41, %fd38, %fd40;
	mul.rn.f64 	%fd42, %fd21, %fd21;
	neg.f64 	%fd43, %fd42;
	fma.rn.f64 	%fd44, %fd21, %fd21, %fd43;
	{
	.reg .b32 %temp; 
	mov.b64 	{%r22, %temp}, %fd33;
	}
	{
	.reg .b32 %temp; 
	mov.b64 	{%temp, %r23}, %fd33;
	}
	add.s32 	%r24, %r23, 1048576;
	mov.b64 	%fd45, {%r22, %r24};
	fma.rn.f64 	%fd46, %fd21, %fd45, %fd44;
	mul.rn.f64 	%fd47, %fd42, %fd21;
	neg.f64 	%fd48, %fd47;
	fma.rn.f64 	%fd49, %fd42, %fd21, %fd48;
	fma.rn.f64 	%fd50, %fd42, %fd33, %fd49;
	fma.rn.f64 	%fd51, %fd46, %fd21, %fd50;
	mul.rn.f64 	%fd52, %fd39, %fd47;
	neg.f64 	%fd53, %fd52;
	fma.rn.f64 	%fd54, %fd39, %fd47, %fd53;
	fma.rn.f64 	%fd55, %fd39, %fd51, %fd54;
	fma.rn.f64 	%fd56, %fd41, %fd47, %fd55;
	add.f64 	%fd57, %fd52, %fd56;
	sub.f64 	%fd58, %fd52, %fd57;
	add.f64 	%fd59, %fd56, %fd58;
	add.f64 	%fd60, %fd21, %fd57;
	sub.f64 	%fd61, %fd21, %fd60;
	add.f64 	%fd62, %fd57, %fd61;
	add.f64 	%fd63, %fd59, %fd62;
	add.f64 	%fd64, %fd33, %fd63;
	add.f64 	%fd65, %fd60, %fd64;
	sub.f64 	%fd66, %fd60, %fd65;
	add.f64 	%fd67, %fd64, %fd66;
	xor.b32  	%r25, %r45, -2147483648;
	mov.b32 	%r26, 1127219200;
	mov.b64 	%fd68, {%r25, %r26};
	mov.b32 	%r27, -2147483648;
	mov.b64 	%fd69, {%r27, %r26};
	sub.f64 	%fd70, %fd68, %fd69;
	fma.rn.f64 	%fd71, %fd70, 0d3FE62E42FEFA39EF, %fd65;
	fma.rn.f64 	%fd72, %fd70, 0dBFE62E42FEFA39EF, %fd71;
	sub.f64 	%fd73, %fd72, %fd65;
	sub.f64 	%fd74, %fd67, %fd73;
	fma.rn.f64 	%fd75, %fd70, 0d3C7ABC9E3B39803F, %fd74;
	add.f64 	%fd76, %fd71, %fd75;
	sub.f64 	%fd77, %fd71, %fd76;
	add.f64 	%fd78, %fd75, %fd77;
	{
	.reg .b32 %temp; 
	mov.b64 	{%temp, %r28}, %fd10;
	}
	{
	.reg .b32 %temp; 
	mov.b64 	{%r29, %temp}, %fd10;
	}
	shl.b32 	%r30, %r28, 1;
	setp.gt.u32 	%p3, %r30, -33554433;
	and.b32  	%r31, %r28, -15728641;
	selp.b32 	%r32, %r31, %r28, %p3;
	mov.b64 	%fd79, {%r29, %r32};
	mul.rn.f64 	%fd80, %fd76, %fd79;
	neg.f64 	%fd81, %fd80;
	fma.rn.f64 	%fd82, %fd76, %fd79, %fd81;
	fma.rn.f64 	%fd83, %fd78, %fd79, %fd82;
	add.f64 	%fd4, %fd80, %fd83;
	sub.f64 	%fd84, %fd80, %fd4;
	add.f64 	%fd5, %fd83, %fd84;
	fma.rn.f64 	%fd85, %fd4, 0d3FF71547652B82FE, 0d4338000000000000;
	{
	.reg .b32 %temp; 
	mov.b64 	{%r5, %temp}, %fd85;
	}
	mov.f64 	%fd86, 0dC338000000000000;
	add.rn.f64 	%fd87, %fd85, %fd86;
	fma.rn.f64 	%fd88, %fd87, 0dBFE62E42FEFA39EF, %fd4;
	fma.rn.f64 	%fd89, %fd87, 0dBC7ABC9E3B39803F, %fd88;
	fma.rn.f64 	%fd90, %fd89, 0d3E5ADE1569CE2BDF, 0d3E928AF3FCA213EA;
	fma.rn.f64 	%fd91, %fd90, %fd89, 0d3EC71DEE62401315;
	fma.rn.f64 	%fd92, %fd91, %fd89, 0d3EFA01997C89EB71;
	fma.rn.f64 	%fd93, %fd92, %fd89, 0d3F2A01A014761F65;
	fma.rn.f64 	%fd94, %fd93, %fd89, 0d3F56C16C1852B7AF;
	fma.rn.f64 	%fd95, %fd94, %fd89, 0d3F81111111122322;
	fma.rn.f64 	%fd96, %fd95, %fd89, 0d3FA55555555502A1;
	fma.rn.f64 	%fd97, %fd96, %fd89, 0d3FC5555555555511;
	fma.rn.f64 	%fd98, %fd97, %fd89, 0d3FE000000000000B;
	fma.rn.f64 	%fd99, %fd98, %fd89, 0d3FF0000000000000;
	fma.rn.f64 	%fd100, %fd99, %fd89, 0d3FF0000000000000;
	{
	.reg .b32 %temp; 
	mov.b64 	{%r6, %temp}, %fd100;
	}
	{
	.reg .b32 %temp; 
	mov.b64 	{%temp, %r7}, %fd100;
	}
	shl.b32 	%r33, %r5, 20;
	add.s32 	%r34, %r33, %r7;
	mov.b64 	%fd108, {%r6, %r34};
	{
	.reg .b32 %temp; 
	mov.b64 	{%temp, %r35}, %fd4;
	}
	mov.b32 	%f2, %r35;
	abs.f32 	%f1, %f2;
	setp.lt.f32 	%p4, %f1, 0f4086232B;
	@%p4 bra 	$L__BB2_5;
	setp.lt.f64 	%p5, %fd4, 0d0000000000000000;
	add.f64 	%fd101, %fd4, 0d7FF0000000000000;
	selp.f64 	%fd108, 0d0000000000000000, %fd101, %p5;
	setp.geu.f32 	%p6, %f1, 0f40874800;
	@%p6 bra 	$L__BB2_5;
	shr.u32 	%r36, %r5, 31;
	add.s32 	%r37, %r5, %r36;
	shr.s32 	%r38, %r37, 1;
	shl.b32 	%r39, %r38, 20;
	add.s32 	%r40, %r7, %r39;
	mov.b64 	%fd102, {%r6, %r40};
	sub.s32 	%r41, %r5, %r38;
	shl.b32 	%r42, %r41, 20;
	add.s32 	%r43, %r42, 1072693248;
	mov.b32 	%r44, 0;
	mov.b64 	%fd103, {%r44, %r43};
	mul.f64 	%fd108, %fd103, %fd102;
$L__BB2_5:
	abs.f64 	%fd104, %fd108;
	setp.eq.f64 	%p7, %fd104, 0d7FF0000000000000;
	fma.rn.f64 	%fd105, %fd108, %fd5, %fd108;
	selp.f64 	%fd106, %fd108, %fd105, %p7;
	st.param.f64 	[func_retval0], %fd106;
	ret;

}


// ===== COMPILED SASS (sm_100) =====

	.target	sm_100

	.elftype	@"ET_EXEC"


//--------------------- .note.nv.tkinfo           --------------------------
	.section	.note.nv.tkinfo,"",@"SHT_NOTE"
	.sectionflags	@"SHF_NOTE_NV_TKINFO"
	.tkinfo
        /*0018*/ 	.word	0x00000002
        /*0030*/ 	.string	""
        /*0030*/ 	.string	"ptxas"
        /*0030*/ 	.string	"Cuda compilation tools, release 13.0, V13.0.88"
        /*0030*/ 	.string	"Build cuda_13.0.r13.0/compiler.36424714_0"
        /*0030*/ 	.string	"-arch sm_100 -m 64 "



//--------------------- .note.nv.cuinfo           --------------------------
	.section	.note.nv.cuinfo,"",@"SHT_NOTE"
	.sectionflags	@"SHF_NOTE_NV_CUINFO"
        /*0018*/ 	.short	0x0002
        /*001a*/ 	.short	0x0064
        /*001c*/ 	.short	0x0082
	.zero		2


//--------------------- .nv.info                  --------------------------
	.section	.nv.info,"",@"SHT_CUDA_INFO"
	.align	4


	//----- nvinfo : EIATTR_REGCOUNT
	.align		4
        /*0000*/ 	.byte	0x04, 0x2f
        /*0002*/ 	.short	(.L_1 - .L_0)
	.align		4
.L_0:
        /*0004*/ 	.word	index@(_Z14BackwardKerneliiiPfS_S_S_S_f)
        /*0008*/ 	.word	0x0000001e


	//----- nvinfo : EIATTR_FRAME_SIZE
	.align		4
.L_1:
        /*000c*/ 	.byte	0x04, 0x11
        /*000e*/ 	.short	(.L_3 - .L_2)
	.align		4
.L_2:
        /*0010*/ 	.word	index@($_Z14BackwardKerneliiiPfS_S_S_S_f$__internal_accurate_pow)
        /*0014*/ 	.word	0x00000000


	//----- nvinfo : EIATTR_FRAME_SIZE
	.align		4
.L_3:
        /*0018*/ 	.byte	0x04, 0x11
        /*001a*/ 	.short	(.L_5 - .L_4)
	.align		4
.L_4:
        /*001c*/ 	.word	index@($__internal_1_$__cuda_sm3x_div_rn_noftz_f32_slowpath)
        /*0020*/ 	.word	0x00000000


	//----- nvinfo : EIATTR_FRAME_SIZE
	.align		4
.L_5:
        /*0024*/ 	.byte	0x04, 0x11
        /*0026*/ 	.short	(.L_7 - .L_6)
	.align		4
.L_6:
        /*0028*/ 	.word	index@(_Z14BackwardKerneliiiPfS_S_S_S_f)
        /*002c*/ 	.word	0x00000000


	//----- nvinfo : EIATTR_REGCOUNT
	.align		4
.L_7:
        /*0030*/ 	.byte	0x04, 0x2f
        /*0032*/ 	.short	(.L_9 - .L_8)
	.align		4
.L_8:
        /*0034*/ 	.word	index@(_Z21CalculatePArrayKerneliiiPfS_S_S_)
        /*0038*/ 	.word	0x00000020


	//----- nvinfo : EIATTR_FRAME_SIZE
	.align		4
.L_9:
        /*003c*/ 	.byte	0x04, 0x11
        /*003e*/ 	.short	(.L_11 - .L_10)
	.align		4
.L_10:
        /*0040*/ 	.word	index@($_Z21CalculatePArrayKerneliiiPfS_S_S_$__internal_accurate_pow)
        /*0044*/ 	.word	0x00000000


	//----- nvinfo : EIATTR_FRAME_SIZE
	.align		4
.L_11:
        /*0048*/ 	.byte	0x04, 0x11
        /*004a*/ 	.short	(.L_13 - .L_12)
	.align		4
.L_12:
        /*004c*/ 	.word	index@($__internal_0_$__cuda_sm3x_div_rn_noftz_f32_slowpath)
        /*0050*/ 	.word	0x00000000


	//----- nvinfo : EIATTR_FRAME_SIZE
	.align		4
.L_13:
        /*0054*/ 	.byte	0x04, 0x11
        /*0056*/ 	.short	(.L_15 - .L_14)
	.align		4
.L_14:
        /*0058*/ 	.word	index@(_Z21CalculatePArrayKerneliiiPfS_S_S_)
        /*005c*/ 	.word	0x00000000


	//----- nvinfo : EIATTR_MIN_STACK_SIZE
	.align		4
.L_15:
        /*0060*/ 	.byte	0x04, 0x12
        /*0062*/ 	.short	(.L_17 - .L_16)
	.align		4
.L_16:
        /*0064*/ 	.word	index@(_Z21CalculatePArrayKerneliiiPfS_S_S_)
        /*0068*/ 	.word	0x00000000


	//----- nvinfo : EIATTR_MIN_STACK_SIZE
	.align		4
.L_17:
        /*006c*/ 	.byte	0x04, 0x12
        /*006e*/ 	.short	(.L_19 - .L_18)
	.align		4
.L_18:
        /*0070*/ 	.word	index@(_Z14BackwardKerneliiiPfS_S_S_S_f)
        /*0074*/ 	.word	0x00000000
.L_19:


//--------------------- .nv.compat                --------------------------
	.section	.nv.compat,"",@"SHT_CUDA_COMPAT_INFO"
	.align	4
        /*0000*/ 	.byte	0x02, 0x09, 0x00, 0x00, 0x02, 0x02, 0x01, 0x00, 0x02, 0x05, 0x05, 0x00, 0x03, 0x07, 0x01, 0x01
        /*0010*/ 	.byte	0x02, 0x03, 0x00, 0x00, 0x02, 0x06, 0x01, 0x00, 0x04, 0x0b, 0x08, 0x00, 0x01, 0x00, 0x00, 0x00
        /*0020*/ 	.byte	0x00, 0x00, 0x00, 0x00


//--------------------- .nv.info._Z21CalculatePArrayKerneliiiPfS_S_S_ --------------------------
	.section	.nv.info._Z21CalculatePArrayKerneliiiPfS_S_S_,"",@"SHT_CUDA_INFO"
	.sectionflags	@""
	.align	4


	//----- nvinfo : EIATTR_CUDA_API_VERSION
	.align		4
        /*0000*/ 	.byte	0x04, 0x37
        /*0002*/ 	.short	(.L_21 - .L_20)
.L_20:
        /*0004*/ 	.word	0x00000082


	//----- nvinfo : EIATTR_KPARAM_INFO
	.align		4
.L_21:
        /*0008*/ 	.byte	0x04, 0x17
        /*000a*/ 	.short	(.L_23 - .L_22)
.L_22:
        /*000c*/ 	.word	0x00000000
        /*0010*/ 	.short	0x0006
        /*0012*/ 	.short	0x0028
        /*0014*/ 	.byte	0x00, 0xf5, 0x21, 0x00


	//----- nvinfo : EIATTR_KPARAM_INFO
	.align		4
.L_23:
        /*0018*/ 	.byte	0x04, 0x17
        /*001a*/ 	.short	(.L_25 - .L_24)
.L_24:
        /*001c*/ 	.word	0x00000000
        /*0020*/ 	.short	0x0005
        /*0022*/ 	.short	0x0020
        /*0024*/ 	.byte	0x00, 0xf5, 0x21, 0x00


	//----- nvinfo : EIATTR_KPARAM_INFO
	.align		4
.L_25:
        /*0028*/ 	.byte	0x04, 0x17
        /*002a*/ 	.short	(.L_27 - .L_26)
.L_26:
        /*002c*/ 	.word	0x00000000
        /*0030*/ 	.short	0x0004
        /*0032*/ 	.short	0x0018
        /*0034*/ 	.byte	0x00, 0xf5, 0x21, 0x00


	//----- nvinfo : EIATTR_KPARAM_INFO
	.align		4
.L_27:
        /*0038*/ 	.byte	0x04, 0x17
        /*003a*/ 	.short	(.L_29 - .L_28)
.L_28:
        /*003c*/ 	.word	0x00000000
        /*0040*/ 	.short	0x0003
        /*0042*/ 	.short	0x0010
        /*0044*/ 	.byte	0x00, 0xf5, 0x21, 0x00


	//----- nvinfo : EIATTR_KPARAM_INFO
	.align		4
.L_29:
        /*0048*/ 	.byte	0x04, 0x17
        /*004a*/ 	.short	(.L_31 - .L_30)
.L_30:
        /*004c*/ 	.word	0x00000000
        /*0050*/ 	.short	0x0002
        /*0052*/ 	.short	0x0008
        /*0054*/ 	.byte	0x00, 0xf0, 0x11, 0x00


	//----- nvinfo : EIATTR_KPARAM_INFO
	.align		4
.L_31:
        /*0058*/ 	.byte	0x04, 0x17
        /*005a*/ 	.short	(.L_33 - .L_32)
.L_32:
        /*005c*/ 	.word	0x00000000
        /*0060*/ 	.short	0x0001
        /*0062*/ 	.short	0x0004
        /*0064*/ 	.byte	0x00, 0xf0, 0x11, 0x00


	//----- nvinfo : EIATTR_KPARAM_INFO
	.align		4
.L_33:
        /*0068*/ 	.byte	0x04, 0x17
        /*006a*/ 	.short	(.L_35 - .L_34)
.L_34:
        /*006c*/ 	.word	0x00000000
        /*0070*/ 	.short	0x0000
        /*0072*/ 	.short	0x0000
        /*0074*/ 	.byte	0x00, 0xf0, 0x11, 0x00


	//----- nvinfo : EIATTR_SPARSE_MMA_MASK
	.align		4
.L_35:
        /*0078*/ 	.byte	0x03, 0x50
        /*007a*/ 	.short	0x0000


	//----- nvinfo : EIATTR_MAXREG_COUNT
	.align		4
        /*007c*/ 	.byte	0x03, 0x1b
        /*007e*/ 	.short	0x00ff


	//----- nvinfo : EIATTR_NUM_BARRIERS
	.align		4
        /*0080*/ 	.byte	0x02, 0x4c
        /*0082*/ 	.byte	0x01
	.zero		1


	//----- nvinfo : EIATTR_MERCURY_ISA_VERSION
	.align		4
        /*0084*/ 	.byte	0x03, 0x5f
        /*0086*/ 	.short	0x0101


	//----- nvinfo : EIATTR_VRC_CTA_INIT_COUNT
	.align		4
        /*0088*/ 	.byte	0x02, 0x4a
	.zero		1
	.zero		1


	//----- nvinfo : EIATTR_EXIT_INSTR_OFFSETS
	.align		4
        /*008c*/ 	.byte	0x04, 0x1c
        /*008e*/ 	.short	(.L_37 - .L_36)


	//   ....[0]....
.L_36:
        /*0090*/ 	.word	0x00000f10


	//----- nvinfo : EIATTR_CRS_STACK_SIZE
	.align		4
.L_37:
        /*0094*/ 	.byte	0x04, 0x1e
        /*0096*/ 	.short	(.L_39 - .L_38)
.L_38:
        /*0098*/ 	.word	0x00000000


	//----- nvinfo : EIATTR_CBANK_PARAM_SIZE
	.align		4
.L_39:
        /*009c*/ 	.byte	0x03, 0x19
        /*009e*/ 	.short	0x0030


	//----- nvinfo : EIATTR_PARAM_CBANK
	.align		4
        /*00a0*/ 	.byte	0x04, 0x0a
        /*00a2*/ 	.short	(.L_41 - .L_40)
	.align		4
.L_40:
        /*00a4*/ 	.word	index@(.nv.constant0._Z21CalculatePArrayKerneliiiPfS_S_S_)
        /*00a8*/ 	.short	0x0380
        /*00aa*/ 	.short	0x0030


	//----- nvinfo : EIATTR_SW_WAR
	.align		4
.L_41:
        /*00ac*/ 	.byte	0x04, 0x36
        /*00ae*/ 	.short	(.L_43 - .L_42)
.L_42:
        /*00b0*/ 	.word	0x00000008
.L_43:


//--------------------- .nv.info._Z14BackwardKerneliiiPfS_S_S_S_f --------------------------
	.section	.nv.info._Z14BackwardKerneliiiPfS_S_S_S_f,"",@"SHT_CUDA_INFO"
	.sectionflags	@""
	.align	4


	//----- nvinfo : EIATTR_CUDA_API_VERSION
	.align		4
        /*0000*/ 	.byte	0x04, 0x37
        /*0002*/ 	.short	(.L_45 - .L_44)
.L_44:
        /*0004*/ 	.word	0x00000082


	//----- nvinfo : EIATTR_KPARAM_INFO
	.align		4
.L_45:
        /*0008*/ 	.byte	0x04, 0x17
        /*000a*/ 	.short	(.L_47 - .L_46)
.L_46:
        /*000c*/ 	.word	0x00000000
        /*0010*/ 	.short	0x0008
        /*0012*/ 	.short	0x0038
        /*0014*/ 	.byte	0x00, 0xf0, 0x11, 0x00


	//----- nvinfo : EIATTR_KPARAM_INFO
	.align		4
.L_47:
        /*0018*/ 	.byte	0x04, 0x17
        /*001a*/ 	.short	(.L_49 - .L_48)
.L_48:
        /*001c*/ 	.word	0x00000000
        /*0020*/ 	.short	0x0007
        /*0022*/ 	.short	0x0030
        /*0024*/ 	.byte	0x00, 0xf5, 0x21, 0x00


	//----- nvinfo : EIATTR_KPARAM_INFO
	.align		4
.L_49:
        /*0028*/ 	.byte	0x04, 0x17
        /*002a*/ 	.short	(.L_51 - .L_50)
.L_50:
        /*002c*/ 	.word	0x00000000
        /*0030*/ 	.short	0x0006
        /*0032*/ 	.short	0x0028
        /*0034*/ 	.byte	0x00, 0xf5, 0x21, 0x00


	//----- nvinfo : EIATTR_KPARAM_INFO
	.align		4
.L_51:
        /*0038*/ 	.byte	0x04, 0x17
        /*003a*/ 	.short	(.L_53 - .L_52)
.L_52:
        /*003c*/ 	.word	0x00000000
        /*0040*/ 	.short	0x0005
        /*0042*/ 	.short	0x0020
        /*0044*/ 	.byte	0x00, 0xf5, 0x21, 0x00


	//----- nvinfo : EIATTR_KPARAM_INFO
	.align		4
.L_53:
        /*0048*/ 	.byte	0x04, 0x17
        /*004a*/ 	.short	(.L_55 - .L_54)
.L_54:
        /*004c*/ 	.word	0x00000000
        /*0050*/ 	.short	0x0004
        /*0052*/ 	.short	0x0018
        /*0054*/ 	.byte	0x00, 0xf5, 0x21, 0x00


	//----- nvinfo : EIATTR_KPARAM_INFO
	.align		4
.L_55:
        /*0058*/ 	.byte	0x04, 0x17
        /*005a*/ 	.short	(.L_57 - .L_56)
.L_56:
        /*005c*/ 	.word	0x00000000
        /*0060*/ 	.short	0x0003
        /*0062*/ 	.short	0x0010
        /*0064*/ 	.byte	0x00, 0xf5, 0x21, 0x00


	//----- nvinfo : EIATTR_KPARAM_INFO
	.align		4
.L_57:
        /*0068*/ 	.byte	0x04, 0x17
        /*006a*/ 	.short	(.L_59 - .L_58)
.L_58:
        /*006c*/ 	.word	0x00000000
        /*0070*/ 	.short	0x0002
        /*0072*/ 	.short	0x0008
        /*0074*/ 	.byte	0x00, 0xf0, 0x11, 0x00


	//----- nvinfo : EIATTR_KPARAM_INFO
	.align		4
.L_59:
        /*0078*/ 	.byte	0x04, 0x17
        /*007a*/ 	.short	(.L_61 - .L_60)
.L_60:
        /*007c*/ 	.word	0x00000000
        /*0080*/ 	.short	0x0001
        /*0082*/ 	.short	0x0004
        /*0084*/ 	.byte	0x00, 0xf0, 0x11, 0x00


	//----- nvinfo : EIATTR_KPARAM_INFO
	.align		4
.L_61:
        /*0088*/ 	.byte	0x04, 0x17
        /*008a*/ 	.short	(.L_63 - .L_62)
.L_62:
        /*008c*/ 	.word	0x00000000
        /*0090*/ 	.short	0x0000
        /*0092*/ 	.short	0x0000
        /*0094*/ 	.byte	0x00, 0xf0, 0x11, 0x00


	//----- nvinfo : EIATTR_SPARSE_MMA_MASK
	.align		4
.L_63:
        /*0098*/ 	.byte	0x03, 0x50
        /*009a*/ 	.short	0x0000


	//----- nvinfo : EIATTR_MAXREG_COUNT
	.align		4
        /*009c*/ 	.byte	0x03, 0x1b
        /*009e*/ 	.short	0x00ff


	//----- nvinfo : EIATTR_NUM_BARRIERS
	.align		4
        /*00a0*/ 	.byte	0x02, 0x4c
        /*00a2*/ 	.byte	0x01
	.zero		1


	//----- nvinfo : EIATTR_MERCURY_ISA_VERSION
	.align		4
        /*00a4*/ 	.byte	0x03, 0x5f
        /*00a6*/ 	.short	0x0101


	//----- nvinfo : EIATTR_VRC_CTA_INIT_COUNT
	.align		4
        /*00a8*/ 	.byte	0x02, 0x4a
	.zero		1
	.zero		1


	//----- nvinfo : EIATTR_EXIT_INSTR_OFFSETS
	.align		4
        /*00ac*/ 	.byte	0x04, 0x1c
        /*00ae*/ 	.short	(.L_65 - .L_64)


	//   ....[0]....
.L_64:
        /*00b0*/ 	.word	0x000004f0


	//----- nvinfo : EIATTR_CRS_STACK_SIZE
	.align		4
.L_65:
        /*00b4*/ 	.byte	0x04, 0x1e
        /*00b6*/ 	.short	(.L_67 - .L_66)
.L_66:
        /*00b8*/ 	.word	0x00000000


	//----- nvinfo : EIATTR_CBANK_PARAM_SIZE
	.align		4
.L_67:
        /*00bc*/ 	.byte	0x03, 0x19
        /*00be*/ 	.short	0x003c


	//----- nvinfo : EIATTR_PARAM_CBANK
	.align		4
        /*00c0*/ 	.byte	0x04, 0x0a
        /*00c2*/ 	.short	(.L_69 - .L_68)
	.align		4
.L_68:
        /*00c4*/ 	.word	index@(.nv.constant0._Z14BackwardKerneliiiPfS_S_S_S_f)
        /*00c8*/ 	.short	0x0380
        /*00ca*/ 	.short	0x003c


	//----- nvinfo : EIATTR_SW_WAR
	.align		4
.L_69:
        /*00cc*/ 	.byte	0x04, 0x36
        /*00ce*/ 	.short	(.L_71 - .L_70)
.L_70:
        /*00d0*/ 	.word	0x00000008
.L_71:


//--------------------- .nv.callgraph             --------------------------
	.section	.nv.callgraph,"",@"SHT_CUDA_CALLGRAPH"
	.align	4
	.sectionentsize	8
	.align		4
        /*0000*/ 	.word	0x00000000
	.align		4
        /*0004*/ 	.word	0xffffffff
	.align		4
        /*0008*/ 	.word	0x00000000
	.align		4
        /*000c*/ 	.word	0xfffffffe
	.align		4
        /*0010*/ 	.word	0x00000000
	.align		4
        /*0014*/ 	.word	0xfffffffd
	.align		4
        /*0018*/ 	.word	0x00000000
	.align		4
        /*001c*/ 	.word	0xfffffffc


//--------------------- .text._Z21CalculatePArrayKerneliiiPfS_S_S_ --------------------------
	.section	.text._Z21CalculatePArrayKerneliiiPfS_S_S_,"ax",@progbits
	.align	128
        .global         _Z21CalculatePArrayKerneliiiPfS_S_S_
        .type           _Z21CalculatePArrayKerneliiiPfS_S_S_,@function
        .size           _Z21CalculatePArrayKerneliiiPfS_S_S_,(.L_x_48 - _Z21CalculatePArrayKerneliiiPfS_S_S_)
        .other          _Z21CalculatePArrayKerneliiiPfS_S_S_,@"STO_CUDA_ENTRY STV_DEFAULT"
_Z21CalculatePArrayKerneliiiPfS_S_S_:
.text._Z21CalculatePArrayKerneliiiPfS_S_S_:
[----:B------:R-:W-:Y:S01]  /*0000*/  LDC R1, c[0x0][0x37c] ;  /* 0x0000df00ff017b82 */ /* 0x000fe20000000800 */
[----:B------:R-:W-:Y:S01]  /*0010*/  BSSY.RECONVERGENT B0, `(.L_x_0) ;  /* 0x0000005000007945 */ /* 0x000fe20003800200 */
[----:B------:R-:W-:Y:S01]  /*0020*/  IMAD.MOV.U32 R0, RZ, RZ, RZ ;  /* 0x000000ffff007224 */ /* 0x000fe200078e00ff */
[----:B------:R-:W-:Y:S01]  /*0030*/  MOV R2, 0x60 ;  /* 0x0000006000027802 */ /* 0x000fe20000000f00 */
[----:B------:R-:W-:-:S07]  /*0040*/  IMAD.MOV.U32 R3, RZ, RZ, 0x40240000 ;  /* 0x40240000ff037424 */ /* 0x000fce00078e00ff */
[----:B------:R-:W-:Y:S05]  /*0050*/  CALL.REL.NOINC `($_Z21CalculatePArrayKerneliiiPfS_S_S_$__internal_accurate_pow) ;  /* 0x00000014004c7944 */ /* 0x000fea0003c00000 */
[----:B------:R-:W-:Y:S05]  /*0060*/  BSYNC.RECONVERGENT B0 ;  /* 0x0000000000007941 */ /* 0x000fea0003800200 */
.L_x_0:
[----:B------:R-:W0:Y:S01]  /*0070*/  LDCU UR4, c[0x0][0x380] ;  /* 0x00007000ff0477ac */ /* 0x000e220008000800 */
[----:B------:R-:W-:Y:S01]  /*0080*/  IMAD.MOV.U32 R18, RZ, RZ, R0 ;  /* 0x000000ffff127224 */ /* 0x000fe200078e0000 */
[----:B------:R-:W-:Y:S03]  /*0090*/  BSSY.RECONVERGENT B0, `(.L_x_1) ;  /* 0x0000007000007945 */ /* 0x000fe60003800200 */
[----:B------:R-:W-:Y:S01]  /*00a0*/  F2I.F64.TRUNC R5, R18 ;  /* 0x0000001200057311 */ /* 0x000fe2000030d100 */
[----:B0-----:R-:W-:-:S09]  /*00b0*/  UIADD3 UR4, UPT, UPT, -UR4, 0xa, URZ ;  /* 0x0000000a04047890 */ /* 0x001fd2000fffe1ff */
[----:B------:R-:W0:Y:S02]  /*00c0*/  I2F.F64 R2, UR4 ;  /* 0x0000000400027d12 */ /* 0x000e240008201c00 */
[----:B0-----:R-:W-:Y:S01]  /*00d0*/  IMAD.MOV.U32 R0, RZ, RZ, R2 ;  /* 0x000000ffff007224 */ /* 0x001fe200078e0002 */
[----:B------:R-:W-:-:S07]  /*00e0*/  MOV R2, 0x100 ;  /* 0x0000010000027802 */ /* 0x000fce0000000f00 */
[----:B------:R-:W-:Y:S05]  /*00f0*/  CALL.REL.NOINC `($_Z21CalculatePArrayKerneliiiPfS_S_S_$__internal_accurate_pow) ;  /* 0x0000001400247944 */ /* 0x000fea0003c00000 */
[----:B------:R-:W-:Y:S05]  /*0100*/  BSYNC.RECONVERGENT B0 ;  /* 0x0000000000007941 */ /* 0x000fea0003800200 */
.L_x_1:
[----:B------:R-:W0:Y:S01]  /*0110*/  LDC R2, c[0x0][0x380] ;  /* 0x0000e000ff027b82 */ /* 0x000e220000000800 */
[----:B------:R-:W1:Y:S01]  /*0120*/  S2R R4, SR_TID.Y ;  /* 0x0000000000047919 */ /* 0x000e620000002200 */
[----:B------:R-:W-:Y:S01]  /*0130*/  BSSY.RECONVERGENT B0, `(.L_x_2) ;  /* 0x000000b000007945 */ /* 0x000fe20003800200 */
[----:B------:R-:W2:Y:S01]  /*0140*/  S2R R13, SR_TID.X ;  /* 0x00000000000d7919 */ /* 0x000ea20000002100 */
[C---:B0-----:R-:W-:Y:S02]  /*0150*/  IADD3 R8, PT, PT, -R2.reuse, 0xb, RZ ;  /* 0x0000000b02087810 */ /* 0x041fe40007ffe1ff */
[----:B------:R-:W-:Y:S02]  /*0160*/  ISETP.NE.AND P0, PT, R2, 0xa, PT ;  /* 0x0000000a0200780c */ /* 0x000fe40003f05270 */
[----:B------:R-:W0:Y:S02]  /*0170*/  I2F.F64 R2, R8 ;  /* 0x0000000800027312 */ /* 0x000e240000201c00 */
[----:B------:R-:W-:-:S02]  /*0180*/  FSEL R6, R0, RZ, P0 ;  /* 0x000000ff00067208 */ /* 0x000fc40000000000 */
[----:B------:R-:W-:-:S04]  /*0190*/  FSEL R7, R19, 1.875, P0 ;  /* 0x3ff0000013077808 */ /* 0x000fc80000000000 */
[----:B------:R3:W4:Y:S01]  /*01a0*/  F2I.F64.TRUNC R11, R6 ;  /* 0x00000006000b7311 */ /* 0x000722000030d100 */
[----:B0-----:R-:W-:Y:S01]  /*01b0*/  IMAD.MOV.U32 R0, RZ, RZ, R2 ;  /* 0x000000ffff007224 */ /* 0x001fe200078e0002 */
[----:B-12---:R-:W-:-:S07]  /*01c0*/  MOV R2, 0x1e0 ;  /* 0x000001e000027802 */ /* 0x006fce0000000f00 */
[----:B---34-:R-:W-:Y:S05]  /*01d0*/  CALL.REL.NOINC `($_Z21CalculatePArrayKerneliiiPfS_S_S_$__internal_accurate_pow) ;  /* 0x0000001000ec7944 */ /* 0x018fea0003c00000 */
[----:B------:R-:W-:Y:S05]  /*01e0*/  BSYNC.RECONVERGENT B0 ;  /* 0x0000000000007941 */ /* 0x000fea0003800200 */
.L_x_2:
[----:B------:R-:W0:Y:S01]  /*01f0*/  LDC R6, c[0x0][0x380] ;  /* 0x0000e000ff067b82 */ /* 0x000e220000000800 */
[----:B------:R-:W1:Y:S01]  /*0200*/  LDCU UR4, c[0x0][0x388] ;  /* 0x00007100ff0477ac */ /* 0x000e620008000800 */
[----:B------:R-:W-:Y:S01]  /*0210*/  BSSY.RECONVERGENT B0, `(.L_x_3) ;  /* 0x000000d000007945 */ /* 0x000fe20003800200 */
[----:B-1----:R-:W-:-:S04]  /*0220*/  IMAD R4, R4, UR4, R13 ;  /* 0x0000000404047c24 */ /* 0x002fc8000f8e020d */
[----:B------:R-:W-:Y:S01]  /*0230*/  VIADD R14, R4, 0x1 ;  /* 0x00000001040e7836 */ /* 0x000fe20000000000 */
[C---:B0-----:R-:W-:Y:S02]  /*0240*/  IADD3 R8, PT, PT, -R6.reuse, 0x9, RZ ;  /* 0x0000000906087810 */ /* 0x041fe40007ffe1ff */
[----:B------:R-:W-:Y:S01]  /*0250*/  ISETP.NE.AND P0, PT, R6, 0xb, PT ;  /* 0x0000000b0600780c */ /* 0x000fe20003f05270 */
[----:B------:R-:W-:Y:S03]  /*0260*/  I2F.F64 R12, R14 ;  /* 0x0000000e000c7312 */ /* 0x000fe60000201c00 */
[----:B------:R-:W-:Y:S02]  /*0270*/  FSEL R6, R0, RZ, P0 ;  /* 0x000000ff00067208 */ /* 0x000fe40000000000 */
[----:B------:R-:W-:-:S03]  /*0280*/  FSEL R7, R19, 1.875, P0 ;  /* 0x3ff0000013077808 */ /* 0x000fc60000000000 */
[----:B------:R-:W0:Y:S08]  /*0290*/  I2F.F64 R2, R8 ;  /* 0x0000000800027312 */ /* 0x000e300000201c00 */
[----:B------:R1:W2:Y:S01]  /*02a0*/  F2I.F64.TRUNC R4, R6 ;  /* 0x0000000600047311 */ /* 0x0002a2000030d100 */
[----:B0-----:R-:W-:Y:S01]  /*02b0*/  IMAD.MOV.U32 R0, RZ, RZ, R2 ;  /* 0x000000ffff007224 */ /* 0x001fe200078e0002 */
[----:B------:R-:W-:-:S07]  /*02c0*/  MOV R2, 0x2e0 ;  /* 0x000002e000027802 */ /* 0x000fce0000000f00 */
[----:B-12---:R-:W-:Y:S05]  /*02d0*/  CALL.REL.NOINC `($_Z21CalculatePArrayKerneliiiPfS_S_S_$__internal_accurate_pow) ;  /* 0x0000001000ac7944 */ /* 0x006fea0003c00000 */
[----:B------:R-:W-:Y:S05]  /*02e0*/  BSYNC.RECONVERGENT B0 ;  /* 0x0000000000007941 */ /* 0x000fea0003800200 */
.L_x_3:
[----:B------:R-:W0:Y:S01]  /*02f0*/  LDC R6, c[0x0][0x380] ;  /* 0x0000e000ff067b82 */ /* 0x000e220000000800 */
[----:B------:R-:W-:Y:S01]  /*0300*/  IMAD.MOV.U32 R18, RZ, RZ, R0 ;  /* 0x000000ffff127224 */ /* 0x000fe200078e0000 */
[----:B------:R-:W-:Y:S05]  /*0310*/  BSSY.RECONVERGENT B0, `(.L_x_4) ;  /* 0x00000be000007945 */ /* 0x000fea0003800200 */
[----:B------:R-:W-:Y:S01]  /*0320*/  DADD R2, R18, -1 ;  /* 0xbff0000012027429 */ /* 0x000fe20000000000 */
[----:B0-----:R-:W-:-:S09]  /*0330*/  ISETP.NE.AND P0, PT, R6, 0x9, PT ;  /* 0x000000090600780c */ /* 0x001fd20003f05270 */
[----:B------:R-:W-:Y:S02]  /*0340*/  FSEL R2, R2, RZ, P0 ;  /* 0x000000ff02027208 */ /* 0x000fe40000000000 */
[----:B------:R-:W-:-:S06]  /*0350*/  FSEL R3, R3, RZ, P0 ;  /* 0x000000ff03037208 */ /* 0x000fcc0000000000 */
[----:B------:R-:W-:-:S14]  /*0360*/  DSETP.GE.AND P0, PT, R2, R12, PT ;  /* 0x0000000c0200722a */ /* 0x000fdc0003f06000 */
[----:B------:R-:W-:Y:S05]  /*0370*/  @!P0 BRA `(.L_x_5) ;  /* 0x0000000800dc8947 */ /* 0x000fea0003800000 */
[----:B------:R-:W0:Y:S01]  /*0380*/  LDC.64 R12, c[0x0][0x358] ;  /* 0x0000d600ff0c7b82 */ /* 0x000e220000000a00 */
[----:B------:R-:W-:Y:S01]  /*0390*/  ISETP.NE.AND P2, PT, R6, 0x1, PT ;  /* 0x000000010600780c */ /* 0x000fe20003f45270 */
[----:B------:R-:W-:Y:S01]  /*03a0*/  BSSY.RECONVERGENT B1, `(.L_x_6) ;  /* 0x0000006000017945 */ /* 0x000fe20003800200 */
[----:B------:R-:W-:Y:S01]  /*03b0*/  IMAD.MOV.U32 R0, RZ, RZ, RZ ;  /* 0x000000ffff007224 */ /* 0x000fe200078e00ff */
[----:B------:R-:W-:Y:S01]  /*03c0*/  MOV R2, 0x400 ;  /* 0x0000040000027802 */ /* 0x000fe20000000f00 */
[----:B------:R-:W-:Y:S01]  /*03d0*/  IMAD.MOV.U32 R3, RZ, RZ, 0x40220000 ;  /* 0x40220000ff037424 */ /* 0x000fe200078e00ff */
[----:B------:R-:W-:-:S08]  /*03e0*/  SEL R5, R5, RZ, P2 ;  /* 0x000000ff05057207 */ /* 0x000fd00001000000 */
[----:B0-----:R-:W-:Y:S05]  /*03f0*/  CALL.REL.NOINC `($_Z21CalculatePArrayKerneliiiPfS_S_S_$__internal_accurate_pow) ;  /* 0x0000001000647944 */ /* 0x001fea0003c00000 */
[----:B------:R-:W-:Y:S05]  /*0400*/  BSYNC.RECONVERGENT B1 ;  /* 0x0000000000017941 */ /* 0x000fea0003800200 */
.L_x_6:
[----:B------:R-:W0:Y:S01]  /*0410*/  LDC.64 R8, c[0x0][0x398] ;  /* 0x0000e600ff087b82 */ /* 0x000e220000000a00 */
[----:B------:R-:W1:Y:S01]  /*0420*/  LDCU UR4, c[0x0][0x380] ;  /* 0x00007000ff0477ac */ /* 0x000e620008000800 */
[----:B------:R-:W-:Y:S01]  /*0430*/  IMAD R10, R14, 0x2, R5 ;  /* 0x000000020e0a7824 */ /* 0x000fe200078e0205 */
[----:B------:R-:W-:Y:S02]  /*0440*/  SEL R3, R4, RZ, P2 ;  /* 0x000000ff04037207 */ /* 0x000fe40001000000 */
[----:B------:R-:W-:Y:S02]  /*0450*/  R2UR UR6, R12 ;  /* 0x000000000c0672ca */ /* 0x000fe400000e0000 */
[C---:B------:R-:W-:Y:S01]  /*0460*/  R2UR UR7, R13.reuse ;  /* 0x000000000d0772ca */ /* 0x040fe200000e0000 */
[----:B------:R-:W2:Y:S01]  /*0470*/  LDC.64 R16, c[0x0][0x390] ;  /* 0x0000e400ff107b82 */ /* 0x000ea20000000a00 */
[----:B------:R-:W-:Y:S02]  /*0480*/  R2UR UR5, R13 ;  /* 0x000000000d0572ca */ /* 0x000fe400000e0000 */
[----:B-1----:R-:W-:-:S05]  /*0490*/  IADD3 R10, PT, PT, R10, -UR4, -R3 ;  /* 0x800000040a0a7c10 */ /* 0x002fca000fffe803 */
[----:B0-----:R-:W-:Y:S01]  /*04a0*/  IMAD.WIDE R8, R10, 0x4, R8 ;  /* 0x000000040a087825 */ /* 0x001fe200078e0208 */
[----:B------:R-:W-:-:S04]  /*04b0*/  R2UR UR4, R12 ;  /* 0x000000000c0472ca */ /* 0x000fc800000e0000 */
[----:B------:R-:W3:Y:S01]  /*04c0*/  LDG.E R3, desc[UR6][R8.64+-0x4] ;  /* 0xfffffc0608037981 */ /* 0x000ee2000c1e1900 */
[----:B--2---:R-:W-:-:S05]  /*04d0*/  IMAD.WIDE R16, R10, 0x4, R16 ;  /* 0x000000040a107825 */ /* 0x004fca00078e0210 */
[----:B------:R-:W2:Y:S04]  /*04e0*/  LDG.E R7, desc[UR6][R16.64+-0x4] ;  /* 0xfffffc0610077981 */ /* 0x000ea8000c1e1900 */
[----:B------:R-:W2:Y:S01]  /*04f0*/  LDG.E R2, desc[UR4][R16.64] ;  /* 0x0000000410027981 */ /* 0x000ea2000c1e1900 */
[----:B------:R-:W-:-:S06]  /*0500*/  IMAD.MOV.U32 R18, RZ, RZ, R0 ;  /* 0x000000ffff127224 */ /* 0x000fcc00078e0000 */
[----:B------:R-:W-:-:S06]  /*0510*/  DADD R18, R18, -1 ;  /* 0xbff0000012127429 */ /* 0x000fcc0000000000 */
[----:B------:R0:W1:Y:S01]  /*0520*/  F2I.F64.TRUNC R0, R18 ;  /* 0x0000001200007311 */ /* 0x000062000030d100 */
[----:B------:R-:W-:Y:S07]  /*0530*/  BSSY.RECONVERGENT B1, `(.L_x_7) ;  /* 0x000000d000017945 */ /* 0x000fee0003800200 */
[----:B---3--:R-:W3:Y:S01]  /*0540*/  MUFU.RCP R4, R3 ;  /* 0x0000000300047308 */ /* 0x008ee20000001000 */
[----:B--2---:R-:W-:-:S07]  /*0550*/  FMUL R2, R2, -R7 ;  /* 0x8000000702027220 */ /* 0x004fce0000400000 */
[----:B------:R-:W2:Y:S01]  /*0560*/  FCHK P0, R2, R3 ;  /* 0x0000000302007302 */ /* 0x000ea20000000000 */
[----:B---3--:R-:W-:-:S04]  /*0570*/  FFMA R15, -R3, R4, 1 ;  /* 0x3f800000030f7423 */ /* 0x008fc80000000104 */
[----:B------:R-:W-:-:S04]  /*0580*/  FFMA R15, R4, R15, R4 ;  /* 0x0000000f040f7223 */ /* 0x000fc80000000004 */
[----:B------:R-:W-:-:S04]  /*0590*/  FFMA R4, R2, R15, RZ ;  /* 0x0000000f02047223 */ /* 0x000fc800000000ff */
[----:B------:R-:W-:-:S04]  /*05a0*/  FFMA R6, -R3, R4, R2 ;  /* 0x0000000403067223 */ /* 0x000fc80000000102 */
[----:B------:R-:W-:Y:S01]  /*05b0*/  FFMA R21, R15, R6, R4 ;  /* 0x000000060f157223 */ /* 0x000fe20000000004 */
[----:B012---:R-:W-:Y:S06]  /*05c0*/  @!P0 BRA `(.L_x_8) ;  /* 0x00000000000c8947 */ /* 0x007fec0003800000 */
[----:B------:R-:W-:-:S07]  /*05d0*/  MOV R4, 0x5f0 ;  /* 0x000005f000047802 */ /* 0x000fce0000000f00 */
[----:B------:R-:W-:Y:S05]  /*05e0*/  CALL.REL.NOINC `($__internal_0_$__cuda_sm3x_div_rn_noftz_f32_slowpath) ;  /* 0x00000008004c7944 */ /* 0x000fea0003c00000 */
[----:B------:R-:W-:-:S07]  /*05f0*/  IMAD.MOV.U32 R21, RZ, RZ, R2 ;  /* 0x000000ffff157224 */ /* 0x000fce00078e0002 */
.L_x_8:
[----:B------:R-:W-:Y:S05]  /*0600*/  BSYNC.RECONVERGENT B1 ;  /* 0x0000000000017941 */ /* 0x000fea0003800200 */
.L_x_7:
[----:B------:R-:W0:Y:S01]  /*0610*/  LDCU UR4, c[0x0][0x380] ;  /* 0x00007000ff0477ac */ /* 0x000e220008000800 */
[----:B------:R-:W1:Y:S01]  /*0620*/  LDC.64 R2, c[0x0][0x390] ;  /* 0x0000e400ff027b82 */ /* 0x000e620000000a00 */
[----:B------:R-:W-:Y:S02]  /*0630*/  IADD3 R0, PT, PT, R0, 0x1, RZ ;  /* 0x0000000100007810 */ /* 0x000fe40007ffe0ff */
[----:B------:R-:W-:Y:S02]  /*0640*/  SEL R11, R11, RZ, P2 ;  /* 0x000000ff0b0b7207 */ /* 0x000fe40001000000 */
[----:B------:R-:W-:Y:S02]  /*0650*/  SEL R0, R0, RZ, !P2 ;  /* 0x000000ff00007207 */ /* 0x000fe40005000000 */
[----:B------:R-:W-:Y:S02]  /*0660*/  R2UR UR5, R13 ;  /* 0x000000000d0572ca */ /* 0x000fe400000e0000 */
[----:B------:R-:W-:-:S02]  /*0670*/  R2UR UR6, R12 ;  /* 0x000000000c0672ca */ /* 0x000fc400000e0000 */
[----:B------:R-:W-:Y:S01]  /*0680*/  R2UR UR7, R13 ;  /* 0x000000000d0772ca */ /* 0x000fe200000e0000 */
[----:B0-----:R-:W-:-:S06]  /*0690*/  ULOP3.LUT UR4, URZ, UR4, URZ, 0x33, !UPT ;  /* 0x00000004ff047292 */ /* 0x001fcc000f8e33ff */
[----:B------:R-:W-:Y:S02]  /*06a0*/  IADD3 R5, PT, PT, R5, UR4, R14 ;  /* 0x0000000405057c10 */ /* 0x000fe4000fffe00e */
[----:B------:R-:W0:Y:S01]  /*06b0*/  LDC.64 R14, c[0x0][0x3a0] ;  /* 0x0000e800ff0e7b82 */ /* 0x000e220000000a00 */
[----:B------:R-:W-:Y:S02]  /*06c0*/  R2UR UR4, R12 ;  /* 0x000000000c0472ca */ /* 0x000fe400000e0000 */
[----:B------:R-:W-:-:S05]  /*06d0*/  IADD3 R5, PT, PT, R0, R5, -R11 ;  /* 0x0000000500057210 */ /* 0x000fca0007ffe80b */
[----:B-1----:R-:W-:-:S06]  /*06e0*/  IMAD.WIDE R6, R5, 0x4, R2 ;  /* 0x0000000405067825 */ /* 0x002fcc00078e0202 */
[----:B------:R1:W-:Y:S04]  /*06f0*/  STG.E desc[UR4][R6.64], R21 ;  /* 0x0000001506007986 */ /* 0x0003e8000c101904 */
[----:B------:R-:W2:Y:S01]  /*0700*/  LDG.E R19, desc[UR6][R8.64+0x4] ;  /* 0x0000040608137981 */ /* 0x000ea2000c1e1900 */
[----:B0-----:R-:W-:-:S05]  /*0710*/  IMAD.WIDE R14, R10, 0x4, R14 ;  /* 0x000000040a0e7825 */ /* 0x001fca00078e020e */
[----:B------:R-:W3:Y:S04]  /*0720*/  LDG.E R2, desc[UR4][R14.64] ;  /* 0x000000040e027981 */ /* 0x000ee8000c1e1900 */
[----:B------:R-:W3:Y:S01]  /*0730*/  LDG.E R3, desc[UR6][R14.64+0x4] ;  /* 0x000004060e037981 */ /* 0x000ee2000c1e1900 */
[----:B------:R-:W-:Y:S01]  /*0740*/  BSSY.RECONVERGENT B1, `(.L_x_9) ;  /* 0x000000e000017945 */ /* 0x000fe20003800200 */
[----:B--2---:R-:W0:Y:S01]  /*0750*/  MUFU.RCP R0, R19 ;  /* 0x0000001300007308 */ /* 0x004e220000001000 */
[----:B---3--:R-:W-:Y:S01]  /*0760*/  FMUL R2, R2, -R3 ;  /* 0x8000000302027220 */ /* 0x008fe20000400000 */
[----:B0-----:R-:W-:-:S06]  /*0770*/  FFMA R11, -R19, R0, 1 ;  /* 0x3f800000130b7423 */ /* 0x001fcc0000000100 */
[----:B------:R-:W0:Y:S01]  /*0780*/  FCHK P0, R2, R19 ;  /* 0x0000001302007302 */ /* 0x000e220000000000 */
[----:B------:R-:W-:-:S04]  /*0790*/  FFMA R11, R0, R11, R0 ;  /* 0x0000000b000b7223 */ /* 0x000fc80000000000 */
[----:B------:R-:W-:-:S04]  /*07a0*/  FFMA R0, R2, R11, RZ ;  /* 0x0000000b02007223 */ /* 0x000fc800000000ff */
[----:B------:R-:W-:-:S04]  /*07b0*/  FFMA R3, -R19, R0, R2 ;  /* 0x0000000013037223 */ /* 0x000fc80000000102 */
[----:B------:R-:W-:Y:S01]  /*07c0*/  FFMA R3, R11, R3, R0 ;  /* 0x000000030b037223 */ /* 0x000fe20000000000 */
[----:B01----:R-:W-:Y:S06]  /*07d0*/  @!P0 BRA `(.L_x_10) ;  /* 0x0000000000108947 */ /* 0x003fec0003800000 */
[----:B------:R-:W-:Y:S01]  /*07e0*/  IMAD.MOV.U32 R3, RZ, RZ, R19 ;  /* 0x000000ffff037224 */ /* 0x000fe200078e0013 */
[----:B------:R-:W-:-:S07]  /*07f0*/  MOV R4, 0x810 ;  /* 0x0000081000047802 */ /* 0x000fce0000000f00 */
[----:B------:R-:W-:Y:S05]  /*0800*/  CALL.REL.NOINC `($__internal_0_$__cuda_sm3x_div_rn_noftz_f32_slowpath) ;  /* 0x0000000400c47944 */ /* 0x000fea0003c00000 */
[----:B------:R-:W-:-:S07]  /*0810*/  IMAD.MOV.U32 R3, RZ, RZ, R2 ;  /* 0x000000ffff037224 */ /* 0x000fce00078e0002 */
.L_x_10:
[----:B------:R-:W-:Y:S05]  /*0820*/  BSYNC.RECONVERGENT B1 ;  /* 0x0000000000017941 */ /* 0x000fea0003800200 */
.L_x_9:
[----:B------:R-:W0:Y:S01]  /*0830*/  LDC.64 R6, c[0x0][0x3a0] ;  /* 0x0000e800ff067b82 */ /* 0x000e220000000a00 */
[C---:B------:R-:W-:Y:S02]  /*0840*/  R2UR UR4, R12.reuse ;  /* 0x000000000c0472ca */ /* 0x040fe400000e0000 */
[C---:B------:R-:W-:Y:S02]  /*0850*/  R2UR UR5, R13.reuse ;  /* 0x000000000d0572ca */ /* 0x040fe400000e0000 */
[C---:B------:R-:W-:Y:S02]  /*0860*/  R2UR UR6, R12.reuse ;  /* 0x000000000c0672ca */ /* 0x040fe400000e0000 */
[C---:B------:R-:W-:Y:S02]  /*0870*/  R2UR UR7, R13.reuse ;  /* 0x000000000d0772ca */ /* 0x040fe400000e0000 */
[----:B------:R-:W-:Y:S02]  /*0880*/  R2UR UR8, R12 ;  /* 0x000000000c0872ca */ /* 0x000fe400000e0000 */
[----:B------:R-:W-:Y:S01]  /*0890*/  R2UR UR9, R13 ;  /* 0x000000000d0972ca */ /* 0x000fe200000e0000 */
[----:B0-----:R-:W-:-:S05]  /*08a0*/  IMAD.WIDE R6, R5, 0x4, R6 ;  /* 0x0000000405067825 */ /* 0x001fca00078e0206 */
[----:B------:R0:W-:Y:S04]  /*08b0*/  STG.E desc[UR4][R6.64], R3 ;  /* 0x0000000306007986 */ /* 0x0001e8000c101904 */
[----:B------:R-:W0:Y:S04]  /*08c0*/  LDG.E R21, desc[UR6][R8.64+-0x4] ;  /* 0xfffffc0608157981 */ /* 0x000e28000c1e1900 */
[----:B------:R-:W2:Y:S01]  /*08d0*/  LDG.E R2, desc[UR8][R16.64] ;  /* 0x0000000810027981 */ /* 0x000ea2000c1e1900 */
[C---:B------:R-:W-:Y:S02]  /*08e0*/  R2UR UR10, R12.reuse ;  /* 0x000000000c0a72ca */ /* 0x040fe400000e0000 */
[----:B------:R-:W-:Y:S01]  /*08f0*/  R2UR UR11, R13 ;  /* 0x000000000d0b72ca */ /* 0x000fe200000e0000 */
[----:B------:R1:W5:Y:S01]  /*0900*/  LDG.E R19, desc[UR4][R8.64] ;  /* 0x0000000408137981 */ /* 0x000362000c1e1900 */
[----:B------:R-:W-:-:S02]  /*0910*/  R2UR UR12, R12 ;  /* 0x000000000c0c72ca */ /* 0x000fc400000e0000 */
[----:B------:R-:W-:Y:S01]  /*0920*/  R2UR UR13, R13 ;  /* 0x000000000d0d72ca */ /* 0x000fe200000e0000 */
[----:B------:R1:W5:Y:S01]  /*0930*/  LDG.E R11, desc[UR6][R8.64+0x4] ;  /* 0x00000406080b7981 */ /* 0x000362000c1e1900 */
[----:B------:R-:W-:Y:S03]  /*0940*/  BSSY.RECONVERGENT B1, `(.L_x_11) ;  /* 0x0000010000017945 */ /* 0x000fe60003800200 */
[----:B------:R1:W5:Y:S04]  /*0950*/  LDG.E R18, desc[UR8][R16.64+0x4] ;  /* 0x0000040810127981 */ /* 0x000368000c1e1900 */
[----:B------:R1:W5:Y:S04]  /*0960*/  LDG.E R20, desc[UR10][R14.64+-0x4] ;  /* 0xfffffc0a0e147981 */ /* 0x000368000c1e1900 */
[----:B------:R1:W5:Y:S01]  /*0970*/  LDG.E R0, desc[UR12][R14.64] ;  /* 0x0000000c0e007981 */ /* 0x000362000c1e1900 */
[----:B0-----:R-:W0:Y:S08]  /*0980*/  MUFU.RCP R3, R21 ;  /* 0x0000001500037308 */ /* 0x001e300000001000 */
[----:B--2---:R-:W2:Y:S01]  /*0990*/  FCHK P0, R2, R21 ;  /* 0x0000001502007302 */ /* 0x004ea20000000000 */
[----:B0-----:R-:W-:-:S04]  /*09a0*/  FFMA R4, -R21, R3, 1 ;  /* 0x3f80000015047423 */ /* 0x001fc80000000103 */
[----:B------:R-:W-:-:S04]  /*09b0*/  FFMA R3, R3, R4, R3 ;  /* 0x0000000403037223 */ /* 0x000fc80000000003 */
[----:B------:R-:W-:-:S04]  /*09c0*/  FFMA R4, R2, R3, RZ ;  /* 0x0000000302047223 */ /* 0x000fc800000000ff */
[----:B------:R-:W-:-:S04]  /*09d0*/  FFMA R6, -R21, R4, R2 ;  /* 0x0000000415067223 */ /* 0x000fc80000000102 */
[----:B------:R-:W-:Y:S01]  /*09e0*/  FFMA R3, R3, R6, R4 ;  /* 0x0000000603037223 */ /* 0x000fe20000000004 */
[----:B-12---:R-:W-:Y:S06]  /*09f0*/  @!P0 BRA `(.L_x_12) ;  /* 0x0000000000108947 */ /* 0x006fec0003800000 */
[----:B------:R-:W-:Y:S01]  /*0a00*/  IMAD.MOV.U32 R3, RZ, RZ, R21 ;  /* 0x000000ffff037224 */ /* 0x000fe200078e0015 */
[----:B------:R-:W-:-:S07]  /*0a10*/  MOV R4, 0xa30 ;  /* 0x00000a3000047802 */ /* 0x000fce0000000f00 */
[----:B-----5:R-:W-:Y:S05]  /*0a20*/  CALL.REL.NOINC `($__internal_0_$__cuda_sm3x_div_rn_noftz_f32_slowpath) ;  /* 0x00000004003c7944 */ /* 0x020fea0003c00000 */
[----:B------:R-:W-:-:S07]  /*0a30*/  IMAD.MOV.U32 R3, RZ, RZ, R2 ;  /* 0x000000ffff037224 */ /* 0x000fce00078e0002 */
.L_x_12:
[----:B------:R-:W-:Y:S05]  /*0a40*/  BSYNC.RECONVERGENT B1 ;  /* 0x0000000000017941 */ /* 0x000fea0003800200 */
.L_x_11:
[----:B-----5:R-:W0:Y:S01]  /*0a50*/  MUFU.RCP R2, R11 ;  /* 0x0000000b00027308 */ /* 0x020e220000001000 */
[----:B------:R-:W-:Y:S01]  /*0a60*/  BSSY.RECONVERGENT B1, `(.L_x_13) ;  /* 0x000000d000017945 */ /* 0x000fe20003800200 */
[----:B------:R-:W-:-:S06]  /*0a70*/  FFMA R19, R20, -R3, R19 ;  /* 0x8000000314137223 */ /* 0x000fcc0000000013 */
[----:B------:R-:W1:Y:S01]  /*0a80*/  FCHK P0, R0, R11 ;  /* 0x0000000b00007302 */ /* 0x000e620000000000 */
[----:B0-----:R-:W-:-:S04]  /*0a90*/  FFMA R7, -R11, R2, 1 ;  /* 0x3f8000000b077423 */ /* 0x001fc80000000102 */
[----:B------:R-:W-:-:S04]  /*0aa0*/  FFMA R7, R2, R7, R2 ;  /* 0x0000000702077223 */ /* 0x000fc80000000002 */
[----:B------:R-:W-:-:S04]  /*0ab0*/  FFMA R2, R0, R7, RZ ;  /* 0x0000000700027223 */ /* 0x000fc800000000ff */
[----:B------:R-:W-:-:S04]  /*0ac0*/  FFMA R4, -R11, R2, R0 ;  /* 0x000000020b047223 */ /* 0x000fc80000000100 */
[----:B------:R-:W-:Y:S01]  /*0ad0*/  FFMA R2, R7, R4, R2 ;  /* 0x0000000407027223 */ /* 0x000fe20000000002 */
[----:B-1----:R-:W-:Y:S06]  /*0ae0*/  @!P0 BRA `(.L_x_14) ;  /* 0x0000000000108947 */ /* 0x002fec0003800000 */
[----:B------:R-:W-:Y:S01]  /*0af0*/  IMAD.MOV.U32 R2, RZ, RZ, R0 ;  /* 0x000000ffff027224 */ /* 0x000fe200078e0000 */
[----:B------:R-:W-:Y:S01]  /*0b00*/  MOV R4, 0xb30 ;  /* 0x00000b3000047802 */ /* 0x000fe20000000f00 */
[----:B------:R-:W-:-:S07]  /*0b10*/  IMAD.MOV.U32 R3, RZ, RZ, R11 ;  /* 0x000000ffff037224 */ /* 0x000fce00078e000b */
[----:B------:R-:W-:Y:S05]  /*0b20*/  CALL.REL.NOINC `($__internal_0_$__cuda_sm3x_div_rn_noftz_f32_slowpath) ;  /* 0x0000000000fc7944 */ /* 0x000fea0003c00000 */
.L_x_14:
[----:B------:R-:W-:Y:S05]  /*0b30*/  BSYNC.RECONVERGENT B1 ;  /* 0x0000000000017941 */ /* 0x000fea0003800200 */
.L_x_13:
[----:B------:R-:W0:Y:S01]  /*0b40*/  LDC.64 R6, c[0x0][0x398] ;  /* 0x0000e600ff067b82 */ /* 0x000e220000000a00 */
[----:B------:R-:W-:Y:S01]  /*0b50*/  R2UR UR4, R12 ;  /* 0x000000000c0472ca */ /* 0x000fe200000e0000 */
[----:B------:R-:W-:Y:S01]  /*0b60*/  FFMA R19, -R18, R2, R19 ;  /* 0x0000000212137223 */ /* 0x000fe20000000113 */
[C---:B------:R-:W-:Y:S02]  /*0b70*/  R2UR UR5, R13.reuse ;  /* 0x000000000d0572ca */ /* 0x040fe400000e0000 */
[----:B------:R-:W-:Y:S02]  /*0b80*/  R2UR UR6, R12 ;  /* 0x000000000c0672ca */ /* 0x000fe400000e0000 */
[----:B------:R-:W-:Y:S01]  /*0b90*/  R2UR UR7, R13 ;  /* 0x000000000d0772ca */ /* 0x000fe200000e0000 */
[----:B------:R-:W1:Y:S01]  /*0ba0*/  LDC.64 R20, c[0x0][0x3a8] ;  /* 0x0000ea00ff147b82 */ /* 0x000e620000000a00 */
[----:B0-----:R-:W-:-:S07]  /*0bb0*/  IMAD.WIDE R6, R5, 0x4, R6 ;  /* 0x0000000405067825 */ /* 0x001fce00078e0206 */
[----:B------:R0:W-:Y:S04]  /*0bc0*/  STG.E desc[UR4][R6.64], R19 ;  /* 0x0000001306007986 */ /* 0x0001e8000c101904 */
[----:B------:R-:W2:Y:S04]  /*0bd0*/  LDG.E R23, desc[UR6][R8.64+-0x4] ;  /* 0xfffffc0608177981 */ /* 0x000ea8000c1e1900 */
[----:B------:R-:W3:Y:S01]  /*0be0*/  LDG.E R2, desc[UR4][R16.64] ;  /* 0x0000000410027981 */ /* 0x000ee2000c1e1900 */
[----:B------:R-:W-:Y:S01]  /*0bf0*/  R2UR UR12, R12 ;  /* 0x000000000c0c72ca */ /* 0x000fe200000e0000 */
[----:B-1----:R-:W-:Y:S01]  /*0c00*/  IMAD.WIDE R20, R10, 0x4, R20 ;  /* 0x000000040a147825 */ /* 0x002fe200078e0214 */
[----:B------:R-:W-:-:S02]  /*0c10*/  R2UR UR13, R13 ;  /* 0x000000000d0d72ca */ /* 0x000fc400000e0000 */
[C---:B------:R-:W-:Y:S02]  /*0c20*/  R2UR UR10, R12.reuse ;  /* 0x000000000c0a72ca */ /* 0x040fe400000e0000 */
[C---:B------:R-:W-:Y:S01]  /*0c30*/  R2UR UR11, R13.reuse ;  /* 0x000000000d0b72ca */ /* 0x040fe200000e0000 */
[----:B------:R1:W5:Y:S01]  /*0c40*/  LDG.E R18, desc[UR4][R20.64] ;  /* 0x0000000414127981 */ /* 0x000362000c1e1900 */
[----:B------:R-:W-:Y:S02]  /*0c50*/  R2UR UR8, R12 ;  /* 0x000000000c0872ca */ /* 0x000fe400000e0000 */
[----:B------:R-:W-:Y:S01]  /*0c60*/  R2UR UR9, R13 ;  /* 0x000000000d0972ca */ /* 0x000fe200000e0000 */
[----:B------:R1:W5:Y:S01]  /*0c70*/  LDG.E R11, desc[UR6][R20.64+-0x4] ;  /* 0xfffffc06140b7981 */ /* 0x000362000c1e1900 */
[----:B------:R-:W-:Y:S03]  /*0c80*/  BSSY.RECONVERGENT B1, `(.L_x_15) ;  /* 0x0000010000017945 */ /* 0x000fe60003800200 */
[----:B------:R1:W5:Y:S04]  /*0c90*/  LDG.E R0, desc[UR12][R14.64] ;  /* 0x0000000c0e007981 */ /* 0x000368000c1e1900 */
[----:B------:R1:W5:Y:S04]  /*0ca0*/  LDG.E R9, desc[UR10][R8.64+0x4] ;  /* 0x0000040a08097981 */ /* 0x000368000c1e1900 */
[----:B------:R1:W5:Y:S01]  /*0cb0*/  LDG.E R10, desc[UR8][R20.64+0x4] ;  /* 0x00000408140a7981 */ /* 0x000362000c1e1900 */
[----:B--2---:R-:W2:Y:S08]  /*0cc0*/  MUFU.RCP R3, R23 ;  /* 0x0000001700037308 */ /* 0x004eb00000001000 */
[----:B---3--:R-:W3:Y:S01]  /*0cd0*/  FCHK P0, R2, R23 ;  /* 0x0000001702007302 */ /* 0x008ee20000000000 */
[----:B--2---:R-:W-:-:S04]  /*0ce0*/  FFMA R4, -R23, R3, 1 ;  /* 0x3f80000017047423 */ /* 0x004fc80000000103 */
[----:B------:R-:W-:-:S04]  /*0cf0*/  FFMA R3, R3, R4, R3 ;  /* 0x0000000403037223 */ /* 0x000fc80000000003 */
[----:B------:R-:W-:-:S04]  /*0d00*/  FFMA R4, R2, R3, RZ ;  /* 0x0000000302047223 */ /* 0x000fc800000000ff */
[----:B0-----:R-:W-:-:S04]  /*0d10*/  FFMA R6, -R23, R4, R2 ;  /* 0x0000000417067223 */ /* 0x001fc80000000102 */
[----:B------:R-:W-:Y:S01]  /*0d20*/  FFMA R3, R3, R6, R4 ;  /* 0x0000000603037223 */ /* 0x000fe20000000004 */
[----:B-1-3--:R-:W-:Y:S06]  /*0d30*/  @!P0 BRA `(.L_x_16) ;  /* 0x0000000000108947 */ /* 0x00afec0003800000 */
[----:B------:R-:W-:Y:S01]  /*0d40*/  IMAD.MOV.U32 R3, RZ, RZ, R23 ;  /* 0x000000ffff037224 */ /* 0x000fe200078e0017 */
[----:B------:R-:W-:-:S07]  /*0d50*/  MOV R4, 0xd70 ;  /* 0x00000d7000047802 */ /* 0x000fce0000000f00 */
[----:B-----5:R-:W-:Y:S05]  /*0d60*/  CALL.REL.NOINC `($__internal_0_$__cuda_sm3x_div_rn_noftz_f32_slowpath) ;  /* 0x00000000006c7944 */ /* 0x020fea0003c00000 */
[----:B------:R-:W-:-:S07]  /*0d70*/  IMAD.MOV.U32 R3, RZ, RZ, R2 ;  /* 0x000000ffff037224 */ /* 0x000fce00078e0002 */
.L_x_16:
[----:B------:R-:W-:Y:S05]  /*0d80*/  BSYNC.RECONVERGENT B1 ;  /* 0x0000000000017941 */ /* 0x000fea0003800200 */
.L_x_15:
[----:B-----5:R-:W0:Y:S01]  /*0d90*/  MUFU.RCP R2, R9 ;  /* 0x0000000900027308 */ /* 0x020e220000001000 */
[----:B------:R-:W-:Y:S01]  /*0da0*/  BSSY.RECONVERGENT B1, `(.L_x_17) ;  /* 0x000000e000017945 */ /* 0x000fe20003800200 */
[----:B------:R-:W-:-:S06]  /*0db0*/  FFMA R11, -R11, R3, R18 ;  /* 0x000000030b0b7223 */ /* 0x000fcc0000000112 */
        /* <DEDUP_REMOVED lines=11> */
[----:B------:R-:W-:-:S07]  /*0e70*/  MOV R4, R2 ;  /* 0x0000000200047202 */ /* 0x000fce0000000f00 */
.L_x_18:
[----:B------:R-:W-:Y:S05]  /*0e80*/  BSYNC.RECONVERGENT B1 ;  /* 0x0000000000017941 */ /* 0x000fea0003800200 */
.L_x_17:
[----:B------:R-:W0:Y:S01]  /*0e90*/  LDC.64 R2, c[0x0][0x3a8] ;  /* 0x0000ea00ff027b82 */ /* 0x000e220000000a00 */
[----:B------:R-:W-:Y:S01]  /*0ea0*/  R2UR UR4, R12 ;  /* 0x000000000c0472ca */ /* 0x000fe200000e0000 */
[----:B------:R-:W-:Y:S01]  /*0eb0*/  FFMA R11, -R10, R4, R11 ;  /* 0x000000040a0b7223 */ /* 0x000fe2000000010b */
[----:B------:R-:W-:Y:S01]  /*0ec0*/  R2UR UR5, R13 ;  /* 0x000000000d0572ca */ /* 0x000fe200000e0000 */
[----:B0-----:R-:W-:-:S12]  /*0ed0*/  IMAD.WIDE R2, R5, 0x4, R2 ;  /* 0x0000000405027825 */ /* 0x001fd800078e0202 */
[----:B------:R0:W-:Y:S02]  /*0ee0*/  STG.E desc[UR4][R2.64], R11 ;  /* 0x0000000b02007986 */ /* 0x0001e4000c101904 */
.L_x_5:
[----:B------:R-:W-:Y:S05]  /*0ef0*/  BSYNC.RECONVERGENT B0 ;  /* 0x0000000000007941 */ /* 0x000fea0003800200 */
.L_x_4:
[----:B------:R-:W-:Y:S06]  /*0f00*/  BAR.SYNC.DEFER_BLOCKING 0x0 ;  /* 0x0000000000007b1d */ /* 0x000fec0000010000 */
[----:B------:R-:W-:Y:S05]  /*0f10*/  EXIT ;  /* 0x000000000000794d */ /* 0x000fea0003800000 */
        .weak           $__internal_0_$__cuda_sm3x_div_rn_noftz_f32_slowpath
        .type           $__internal_0_$__cuda_sm3x_div_rn_noftz_f32_slowpath,@function
        .size           $__internal_0_$__cuda_sm3x_div_rn_noftz_f32_slowpath,($_Z21CalculatePArrayKerneliiiPfS_S_S_$__internal_accurate_pow - $__internal_0_$__cuda_sm3x_div_rn_noftz_f32_slowpath)
$__internal_0_$__cuda_sm3x_div_rn_noftz_f32_slowpath:
[----:B------:R-:W-:Y:S01]  /*0f20*/  SHF.R.U32.HI R6, RZ, 0x17, R3 ;  /* 0x00000017ff067819 */ /* 0x000fe20000011603 */
[----:B------:R-:W-:Y:S01]  /*0f30*/  BSSY.RECONVERGENT B2, `(.L_x_19) ;  /* 0x0000062000027945 */ /* 0x000fe20003800200 */
[----:B------:R-:W-:Y:S02]  /*0f40*/  SHF.R.U32.HI R21, RZ, 0x17, R2 ;  /* 0x00000017ff157819 */ /* 0x000fe40000011602 */
[----:B------:R-:W-:Y:S02]  /*0f50*/  LOP3.LUT R6, R6, 0xff, RZ, 0xc0, !PT ;  /* 0x000000ff06067812 */ /* 0x000fe400078ec0ff */
[----:B------:R-:W-:-:S03]  /*0f60*/  LOP3.LUT R21, R21, 0xff, RZ, 0xc0, !PT ;  /* 0x000000ff15157812 */ /* 0x000fc600078ec0ff */
[----:B------:R-:W-:Y:S02]  /*0f70*/  VIADD R22, R6, 0xffffffff ;  /* 0xffffffff06167836 */ /* 0x000fe40000000000 */
[----:B------:R-:W-:-:S03]  /*0f80*/  VIADD R23, R21, 0xffffffff ;  /* 0xffffffff15177836 */ /* 0x000fc60000000000 */
[----:B------:R-:W-:-:S04]  /*0f90*/  ISETP.GT.U32.AND P0, PT, R22, 0xfd, PT ;  /* 0x000000fd1600780c */ /* 0x000fc80003f04070 */
[----:B------:R-:W-:-:S13]  /*0fa0*/  ISETP.GT.U32.OR P0, PT, R23, 0xfd, P0 ;  /* 0x000000fd1700780c */ /* 0x000fda0000704470 */
[----:B------:R-:W-:Y:S01]  /*0fb0*/  @!P0 IMAD.MOV.U32 R7, RZ, RZ, RZ ;  /* 0x000000ffff078224 */ /* 0x000fe200078e00ff */
[----:B------:R-:W-:Y:S06]  /*0fc0*/  @!P0 BRA `(.L_x_20) ;  /* 0x00000000005c8947 */ /* 0x000fec0003800000 */
[----:B------:R-:W-:Y:S02]  /*0fd0*/  FSETP.GTU.FTZ.AND P0, PT, |R2|, +INF , PT ;  /* 0x7f8000000200780b */ /* 0x000fe40003f1c200 */
[----:B------:R-:W-:-:S04]  /*0fe0*/  FSETP.GTU.FTZ.AND P1, PT, |R3|, +INF , PT ;  /* 0x7f8000000300780b */ /* 0x000fc80003f3c200 */
[----:B------:R-:W-:-:S13]  /*0ff0*/  PLOP3.LUT P0, PT, P0, P1, PT, 0xf8, 0x8f ;  /* 0x00000000008f781c */ /* 0x000fda0000703f70 */
[----:B------:R-:W-:Y:S05]  /*1000*/  @P0 BRA `(.L_x_21) ;  /* 0x00000004004c0947 */ /* 0x000fea0003800000 */
[----:B------:R-:W-:-:S13]  /*1010*/  LOP3.LUT P0, RZ, R3, 0x7fffffff, R2, 0xc8, !PT ;  /* 0x7fffffff03ff7812 */ /* 0x000fda000780c802 */
[----:B------:R-:W-:Y:S05]  /*1020*/  @!P0 BRA `(.L_x_22) ;  /* 0x00000004003c8947 */ /* 0x000fea0003800000 */
[C---:B------:R-:W-:Y:S02]  /*1030*/  FSETP.NEU.FTZ.AND P3, PT, |R2|.reuse, +INF , PT ;  /* 0x7f8000000200780b */ /* 0x040fe40003f7d200 */
[----:B------:R-:W-:Y:S02]  /*1040*/  FSETP.NEU.FTZ.AND P1, PT, |R3|, +INF , PT ;  /* 0x7f8000000300780b */ /* 0x000fe40003f3d200 */
[----:B------:R-:W-:-:S11]  /*1050*/  FSETP.NEU.FTZ.AND P0, PT, |R2|, +INF , PT ;  /* 0x7f8000000200780b */ /* 0x000fd60003f1d200 */
[----:B------:R-:W-:Y:S05]  /*1060*/  @!P1 BRA !P3, `(.L_x_22) ;  /* 0x00000004002c9947 */ /* 0x000fea0005800000 */
[----:B------:R-:W-:-:S04]  /*1070*/  LOP3.LUT P3, RZ, R2, 0x7fffffff, RZ, 0xc0, !PT ;  /* 0x7fffffff02ff7812 */ /* 0x000fc8000786c0ff */
[----:B------:R-:W-:-:S13]  /*1080*/  PLOP3.LUT P1, PT, P1, P3, PT, 0x2f, 0xf2 ;  /* 0x0000000000f2781c */ /* 0x000fda0000f26577 */
[----:B------:R-:W-:Y:S05]  /*1090*/  @P1 BRA `(.L_x_23) ;  /* 0x0000000400181947 */ /* 0x000fea0003800000 */
[----:B------:R-:W-:-:S04]  /*10a0*/  LOP3.LUT P1, RZ, R3, 0x7fffffff, RZ, 0xc0, !PT ;  /* 0x7fffffff03ff7812 */ /* 0x000fc8000782c0ff */
[----:B------:R-:W-:-:S13]  /*10b0*/  PLOP3.LUT P0, PT, P0, P1, PT, 0x2f, 0xf2 ;  /* 0x0000000000f2781c */ /* 0x000fda0000702577 */
[----:B------:R-:W-:Y:S05]  /*10c0*/  @P0 BRA `(.L_x_24) ;  /* 0x0000000400000947 */ /* 0x000fea0003800000 */
[----:B------:R-:W-:Y:S02]  /*10d0*/  ISETP.GE.AND P0, PT, R23, RZ, PT ;  /* 0x000000ff1700720c */ /* 0x000fe40003f06270 */
[----:B------:R-:W-:-:S11]  /*10e0*/  ISETP.GE.AND P1, PT, R22, RZ, PT ;  /* 0x000000ff1600720c */ /* 0x000fd60003f26270 */
[----:B------:R-:W-:Y:S02]  /*10f0*/  @P0 IMAD.MOV.U32 R7, RZ, RZ, RZ ;  /* 0x000000ffff070224 */ /* 0x000fe400078e00ff */
[----:B------:R-:W-:Y:S01]  /*1100*/  @!P0 FFMA R2, R2, 1.84467440737095516160e+19, RZ ;  /* 0x5f80000002028823 */ /* 0x000fe200000000ff */
[----:B------:R-:W-:Y:S02]  /*1110*/  @!P0 IMAD.MOV.U32 R7, RZ, RZ, -0x40 ;  /* 0xffffffc0ff078424 */ /* 0x000fe400078e00ff */
[----:B------:R-:W-:Y:S02]  /*1120*/  @!P1 FFMA R3, R3, 1.84467440737095516160e+19, RZ ;  /* 0x5f80000003039823 */ /* 0x000fe400000000ff */
[----:B------:R-:W-:-:S07]  /*1130*/  @!P1 VIADD R7, R7, 0x40 ;  /* 0x0000004007079836 */ /* 0x000fce0000000000 */
.L_x_20:
[----:B------:R-:W-:Y:S01]  /*1140*/  LEA R22, R6, 0xc0800000, 0x17 ;  /* 0xc080000006167811 */ /* 0x000fe200078eb8ff */
[----:B------:R-:W-:Y:S01]  /*1150*/  VIADD R21, R21, 0xffffff81 ;  /* 0xffffff8115157836 */ /* 0x000fe20000000000 */
[----:B------:R-:W-:Y:S03]  /*1160*/  BSSY.RECONVERGENT B3, `(.L_x_25) ;  /* 0x0000035000037945 */ /* 0x000fe60003800200 */
[----:B------:R-:W-:Y:S02]  /*1170*/  IMAD.IADD R25, R3, 0x1, -R22 ;  /* 0x0000000103197824 */ /* 0x000fe400078e0a16 */
[----:B------:R-:W-:Y:S02]  /*1180*/  IMAD R2, R21, -0x800000, R2 ;  /* 0xff80000015027824 */ /* 0x000fe400078e0202 */
[----:B------:R-:W0:Y:S01]  /*1190*/  MUFU.RCP R22, R25 ;  /* 0x0000001900167308 */ /* 0x000e220000001000 */
[----:B------:R-:W-:-:S04]  /*11a0*/  FADD.FTZ R3, -R25, -RZ ;  /* 0x800000ff19037221 */ /* 0x000fc80000010100 */
[----:B0-----:R-:W-:-:S04]  /*11b0*/  FFMA R23, R22, R3, 1 ;  /* 0x3f80000016177423 */ /* 0x001fc80000000003 */
[----:B------:R-:W-:-:S04]  /*11c0*/  FFMA R23, R22, R23, R22 ;  /* 0x0000001716177223 */ /* 0x000fc80000000016 */
[----:B------:R-:W-:-:S04]  /*11d0*/  FFMA R22, R2, R23, RZ ;  /* 0x0000001702167223 */ /* 0x000fc800000000ff */
[----:B------:R-:W-:-:S04]  /*11e0*/  FFMA R24, R3, R22, R2 ;  /* 0x0000001603187223 */ /* 0x000fc80000000002 */
[----:B------:R-:W-:Y:S01]  /*11f0*/  FFMA R24, R23, R24, R22 ;  /* 0x0000001817187223 */ /* 0x000fe20000000016 */
[----:B------:R-:W-:-:S03]  /*1200*/  IADD3 R22, PT, PT, R21, 0x7f, -R6 ;  /* 0x0000007f15167810 */ /* 0x000fc60007ffe806 */
[----:B------:R-:W-:Y:S02]  /*1210*/  FFMA R3, R3, R24, R2 ;  /* 0x0000001803037223 */ /* 0x000fe40000000002 */
[----:B------:R-:W-:Y:S02]  /*1220*/  IMAD.IADD R7, R22, 0x1, R7 ;  /* 0x0000000116077824 */ /* 0x000fe400078e0207 */
[----:B------:R-:W-:-:S05]  /*1230*/  FFMA R2, R23, R3, R24 ;  /* 0x0000000317027223 */ /* 0x000fca0000000018 */
[----:B------:R-:W-:-:S04]  /*1240*/  SHF.R.U32.HI R6, RZ, 0x17, R2 ;  /* 0x00000017ff067819 */ /* 0x000fc80000011602 */
[----:B------:R-:W-:-:S05]  /*1250*/  LOP3.LUT R6, R6, 0xff, RZ, 0xc0, !PT ;  /* 0x000000ff06067812 */ /* 0x000fca00078ec0ff */
[----:B------:R-:W-:-:S05]  /*1260*/  IMAD.IADD R6, R6, 0x1, R7 ;  /* 0x0000000106067824 */ /* 0x000fca00078e0207 */
[----:B------:R-:W-:-:S04]  /*1270*/  IADD3 R21, PT, PT, R6, -0x1, RZ ;  /* 0xffffffff06157810 */ /* 0x000fc80007ffe0ff */
[----:B------:R-:W-:-:S13]  /*1280*/  ISETP.GE.U32.AND P0, PT, R21, 0xfe, PT ;  /* 0x000000fe1500780c */ /* 0x000fda0003f06070 */
[----:B------:R-:W-:Y:S05]  /*1290*/  @!P0 BRA `(.L_x_26) ;  /* 0x0000000000808947 */ /* 0x000fea0003800000 */
[----:B------:R-:W-:-:S13]  /*12a0*/  ISETP.GT.AND P0, PT, R6, 0xfe, PT ;  /* 0x000000fe0600780c */ /* 0x000fda0003f04270 */
[----:B------:R-:W-:Y:S05]  /*12b0*/  @P0 BRA `(.L_x_27) ;  /* 0x00000000006c0947 */ /* 0x000fea0003800000 */
[----:B------:R-:W-:-:S13]  /*12c0*/  ISETP.GE.AND P0, PT, R6, 0x1, PT ;  /* 0x000000010600780c */ /* 0x000fda0003f06270 */
[----:B------:R-:W-:Y:S05]  /*12d0*/  @P0 BRA `(.L_x_28) ;  /* 0x0000000000740947 */ /* 0x000fea0003800000 */
[----:B------:R-:W-:Y:S02]  /*12e0*/  ISETP.GE.AND P0, PT, R6, -0x18, PT ;  /* 0xffffffe80600780c */ /* 0x000fe40003f06270 */
[----:B------:R-:W-:-:S11]  /*12f0*/  LOP3.LUT R2, R2, 0x80000000, RZ, 0xc0, !PT ;  /* 0x8000000002027812 */ /* 0x000fd600078ec0ff */
[----:B------:R-:W-:Y:S05]  /*1300*/  @!P0 BRA `(.L_x_28) ;  /* 0x0000000000688947 */ /* 0x000fea0003800000 */
[CCC-:B------:R-:W-:Y:S01]  /*1310*/  FFMA.RZ R7, R23.reuse, R3.reuse, R24.reuse ;  /* 0x0000000317077223 */ /* 0x1c0fe2000000c018 */
[CCC-:B------:R-:W-:Y:S01]  /*1320*/  FFMA.RP R21, R23.reuse, R3.reuse, R24.reuse ;  /* 0x0000000317157223 */ /* 0x1c0fe20000008018 */
[----:B------:R-:W-:Y:S01]  /*1330*/  FFMA.RM R24, R23, R3, R24 ;  /* 0x0000000317187223 */ /* 0x000fe20000004018 */
[C---:B------:R-:W-:Y:S01]  /*1340*/  VIADD R3, R6.reuse, 0x20 ;  /* 0x0000002006037836 */ /* 0x040fe20000000000 */
[C---:B------:R-:W-:Y:S02]  /*1350*/  ISETP.NE.AND P3, PT, R6.reuse, RZ, PT ;  /* 0x000000ff0600720c */ /* 0x040fe40003f65270 */
[----:B------:R-:W-:Y:S02]  /*1360*/  LOP3.LUT R7, R7, 0x7fffff, RZ, 0xc0, !PT ;  /* 0x007fffff07077812 */ /* 0x000fe400078ec0ff */
[----:B------:R-:W-:Y:S01]  /*1370*/  ISETP.NE.AND P1, PT, R6, RZ, PT ;  /* 0x000000ff0600720c */ /* 0x000fe20003f25270 */
[----:B------:R-:W-:Y:S01]  /*1380*/  IMAD.MOV R6, RZ, RZ, -R6 ;  /* 0x000000ffff067224 */ /* 0x000fe200078e0a06 */
[----:B------:R-:W-:-:S02]  /*1390*/  LOP3.LUT R22, R7, 0x800000, RZ, 0xfc, !PT ;  /* 0x0080000007167812 */ /* 0x000fc400078efcff */
[----:B------:R-:W-:Y:S02]  /*13a0*/  FSETP.NEU.FTZ.AND P0, PT, R21, R24, PT ;  /* 0x000000181500720b */ /* 0x000fe40003f1d000 */
[----:B------:R-:W-:Y:S02]  /*13b0*/  SHF.L.U32 R3, R22, R3, RZ ;  /* 0x0000000316037219 */ /* 0x000fe400000006ff */
[----:B------:R-:W-:Y:S02]  /*13c0*/  SEL R7, R6, RZ, P3 ;  /* 0x000000ff06077207 */ /* 0x000fe40001800000 */
[----:B------:R-:W-:Y:S02]  /*13d0*/  ISETP.NE.AND P1, PT, R3, RZ, P1 ;  /* 0x000000ff0300720c */ /* 0x000fe40000f25270 */
[----:B------:R-:W-:Y:S02]  /*13e0*/  SHF.R.U32.HI R22, RZ, R7, R22 ;  /* 0x00000007ff167219 */ /* 0x000fe40000011616 */
[----:B------:R-:W-:-:S02]  /*13f0*/  PLOP3.LUT P0, PT, P0, P1, PT, 0xf8, 0x8f ;  /* 0x00000000008f781c */ /* 0x000fc40000703f70 */
[----:B------:R-:W-:Y:S02]  /*1400*/  SHF.R.U32.HI R6, RZ, 0x1, R22 ;  /* 0x00000001ff067819 */ /* 0x000fe40000011616 */
[----:B------:R-:W-:-:S04]  /*1410*/  SEL R3, RZ, 0x1, !P0 ;  /* 0x00000001ff037807 */ /* 0x000fc80004000000 */
[----:B------:R-:W-:-:S04]  /*1420*/  LOP3.LUT R3, R3, 0x1, R6, 0xf8, !PT ;  /* 0x0000000103037812 */ /* 0x000fc800078ef806 */
[----:B------:R-:W-:-:S05]  /*1430*/  LOP3.LUT R3, R3, R22, RZ, 0xc0, !PT ;  /* 0x0000001603037212 */ /* 0x000fca00078ec0ff */
[----:B------:R-:W-:-:S05]  /*1440*/  IMAD.IADD R3, R6, 0x1, R3 ;  /* 0x0000000106037824 */ /* 0x000fca00078e0203 */
[----:B------:R-:W-:Y:S01]  /*1450*/  LOP3.LUT R2, R3, R2, RZ, 0xfc, !PT ;  /* 0x0000000203027212 */ /* 0x000fe200078efcff */
[----:B------:R-:W-:Y:S06]  /*1460*/  BRA `(.L_x_28) ;  /* 0x0000000000107947 */ /* 0x000fec0003800000 */
.L_x_27:
[----:B------:R-:W-:-:S04]  /*1470*/  LOP3.LUT R2, R2, 0x80000000, RZ, 0xc0, !PT ;  /* 0x8000000002027812 */ /* 0x000fc800078ec0ff */
[----:B------:R-:W-:Y:S01]  /*1480*/  LOP3.LUT R2, R2, 0x7f800000, RZ, 0xfc, !PT ;  /* 0x7f80000002027812 */ /* 0x000fe200078efcff */
[----:B------:R-:W-:Y:S06]  /*1490*/  BRA `(.L_x_28) ;  /* 0x0000000000047947 */ /* 0x000fec0003800000 */
.L_x_26:
[----:B------:R-:W-:-:S07]  /*14a0*/  IMAD R2, R7, 0x800000, R2 ;  /* 0x0080000007027824 */ /* 0x000fce00078e0202 */
.L_x_28:
[----:B------:R-:W-:Y:S05]  /*14b0*/  BSYNC.RECONVERGENT B3 ;  /* 0x0000000000037941 */ /* 0x000fea0003800200 */
.L_x_25:
[----:B------:R-:W-:Y:S05]  /*14c0*/  BRA `(.L_x_29) ;  /* 0x0000000000207947 */ /* 0x000fea0003800000 */
.L_x_24:
[----:B------:R-:W-:-:S04]  /*14d0*/  LOP3.LUT R2, R3, 0x80000000, R2, 0x48, !PT ;  /* 0x8000000003027812 */ /* 0x000fc800078e4802 */
[----:B------:R-:W-:Y:S01]  /*14e0*/  LOP3.LUT R2, R2, 0x7f800000, RZ, 0xfc, !PT ;  /* 0x7f80000002027812 */ /* 0x000fe200078efcff */
[----:B------:R-:W-:Y:S06]  /*14f0*/  BRA `(.L_x_29) ;  /* 0x0000000000147947 */ /* 0x000fec0003800000 */
.L_x_23:
[----:B------:R-:W-:Y:S01]  /*1500*/  LOP3.LUT R2, R3, 0x80000000, R2, 0x48, !PT ;  /* 0x8000000003027812 */ /* 0x000fe200078e4802 */
[----:B------:R-:W-:Y:S06]  /*1510*/  BRA `(.L_x_29) ;  /* 0x00000000000c7947 */ /* 0x000fec0003800000 */
.L_x_22:
[----:B------:R-:W0:Y:S01]  /*1520*/  MUFU.RSQ R2, -QNAN ;  /* 0xffc0000000027908 */ /* 0x000e220000001400 */
[----:B------:R-:W-:Y:S05]  /*1530*/  BRA `(.L_x_29) ;  /* 0x0000000000047947 */ /* 0x000fea0003800000 */
.L_x_21:
[----:B------:R-:W-:-:S07]  /*1540*/  FADD.FTZ R2, R2, R3 ;  /* 0x0000000302027221 */ /* 0x000fce0000010000 */
.L_x_29:
[----:B------:R-:W-:Y:S05]  /*1550*/  BSYNC.RECONVERGENT B2 ;  /* 0x0000000000027941 */ /* 0x000fea0003800200 */
.L_x_19:
[----:B------:R-:W-:Y:S02]  /*1560*/  IMAD.MOV.U32 R6, RZ, RZ, R4 ;  /* 0x000000ffff067224 */ /* 0x000fe400078e0004 */
[----:B------:R-:W-:-:S04]  /*1570*/  IMAD.MOV.U32 R7, RZ, RZ, 0x0 ;  /* 0x00000000ff077424 */ /* 0x000fc800078e00ff */
[----:B0-----:R-:W-:Y:S05]  /*1580*/  RET.REL.NODEC R6 `(_Z21CalculatePArrayKerneliiiPfS_S_S_) ;  /* 0xffffffe8069c7950 */ /* 0x001fea0003c3ffff */
        .type           $_Z21CalculatePArrayKerneliiiPfS_S_S_$__internal_accurate_pow,@function
        .size           $_Z21CalculatePArrayKerneliiiPfS_S_S_$__internal_accurate_pow,(.L_x_48 - $_Z21CalculatePArrayKerneliiiPfS_S_S_$__internal_accurate_pow)
$_Z21CalculatePArrayKerneliiiPfS_S_S_$__internal_accurate_pow:
[----:B------:R-:W0:Y:S01]  /*1590*/  MUFU.RCP64H R25, 2 ;  /* 0x4000000000197908 */ /* 0x000e220000001800 */
[----:B------:R-:W-:Y:S01]  /*15a0*/  IMAD.MOV.U32 R6, RZ, RZ, 0x0 ;  /* 0x00000000ff067424 */ /* 0x000fe200078e00ff */
[----:B------:R-:W-:Y:S01]  /*15b0*/  MOV R9, 0x3ed0f5d2 ;  /* 0x3ed0f5d200097802 */ /* 0x000fe20000000f00 */
[----:B------:R-:W-:Y:S01]  /*15c0*/  IMAD.MOV.U32 R7, RZ, RZ, 0x40000000 ;  /* 0x40000000ff077424 */ /* 0x000fe200078e00ff */
[----:B------:R-:W-:Y:S01]  /*15d0*/  UMOV UR4, 0x7d2cafe2 ;  /* 0x7d2cafe200047882 */ /* 0x000fe20000000000 */
[----:B------:R-:W-:Y:S01]  /*15e0*/  IMAD.MOV.U32 R24, RZ, RZ, RZ ;  /* 0x000000ffff187224 */ /* 0x000fe200078e00ff */
[----:B------:R-:W-:Y:S01]  /*15f0*/  UMOV UR5, 0x3eb0f5ff ;  /* 0x3eb0f5ff00057882 */ /* 0x000fe20000000000 */
[----:B------:R-:W-:-:S04]  /*1600*/  IMAD.MOV.U32 R8, RZ, RZ, 0x41ad3b5a ;  /* 0x41ad3b5aff087424 */ /* 0x000fc800078e00ff */
[----:B0-----:R-:W-:-:S08]  /*1610*/  DFMA R6, R24, -R6, 1 ;  /* 0x3ff000001806742b */ /* 0x001fd00000000806 */
[----:B------:R-:W-:-:S08]  /*1620*/  DFMA R6, R6, R6, R6 ;  /* 0x000000060606722b */ /* 0x000fd00000000006 */
[----:B------:R-:W-:-:S08]  /*1630*/  DFMA R24, R24, R6, R24 ;  /* 0x000000061818722b */ /* 0x000fd00000000018 */
[----:B------:R-:W-:-:S08]  /*1640*/  DMUL R6, RZ, R24 ;  /* 0x00000018ff067228 */ /* 0x000fd00000000000 */
[----:B------:R-:W-:-:S08]  /*1650*/  DFMA R6, RZ, R24, R6 ;  /* 0x00000018ff06722b */ /* 0x000fd00000000006 */
[CC--:B------:R-:W-:Y:S02]  /*1660*/  DMUL R22, R6.reuse, R6.reuse ;  /* 0x0000000606167228 */ /* 0x0c0fe40000000000 */
[----:B------:R-:W-:Y:S02]  /*1670*/  DADD R16, RZ, -R6 ;  /* 0x00000000ff107229 */ /* 0x000fe40000000806 */
[----:B------:R-:W-:-:S04]  /*1680*/  DMUL R28, R6, R6 ;  /* 0x00000006061c7228 */ /* 0x000fc80000000000 */
[----:B------:R-:W-:Y:S01]  /*1690*/  DFMA R8, R22, UR4, R8 ;  /* 0x0000000416087c2b */ /* 0x000fe20008000008 */
[----:B------:R-:W-:Y:S01]  /*16a0*/  UMOV UR4, 0x75488a3f ;  /* 0x75488a3f00047882 */ /* 0x000fe20000000000 */
[----:B------:R-:W-:Y:S01]  /*16b0*/  UMOV UR5, 0x3ef3b20a ;  /* 0x3ef3b20a00057882 */ /* 0x000fe20000000000 */
[----:B------:R-:W-:-:S05]  /*16c0*/  DADD R16, R16, R16 ;  /* 0x0000000010107229 */ /* 0x000fca0000000010 */
[----:B------:R-:W-:Y:S01]  /*16d0*/  DFMA R18, R22, R8, UR4 ;  /* 0x0000000416127e2b */ /* 0x000fe20008000008 */
[----:B------:R-:W-:Y:S01]  /*16e0*/  UMOV UR4, 0xe4faecd5 ;  /* 0xe4faecd500047882 */ /* 0x000fe20000000000 */
[----:B------:R-:W-:Y:S01]  /*16f0*/  UMOV UR5, 0x3f1745cd ;  /* 0x3f1745cd00057882 */ /* 0x000fe20000000000 */
[----:B------:R-:W-:-:S05]  /*1700*/  DFMA R16, RZ, -R6, R16 ;  /* 0x80000006ff10722b */ /* 0x000fca0000000010 */
[----:B------:R-:W-:Y:S01]  /*1710*/  DFMA R18, R22, R18, UR4 ;  /* 0x0000000416127e2b */ /* 0x000fe20008000012 */
[----:B------:R-:W-:Y:S01]  /*1720*/  UMOV UR4, 0x258a578b ;  /* 0x258a578b00047882 */ /* 0x000fe20000000000 */
[----:B------:R-:W-:Y:S01]  /*1730*/  UMOV UR5, 0x3f3c71c7 ;  /* 0x3f3c71c700057882 */ /* 0x000fe20000000000 */
[----:B------:R-:W-:Y:S02]  /*1740*/  DMUL R16, R24, R16 ;  /* 0x0000001018107228 */ /* 0x000fe40000000000 */
[----:B------:R-:W-:-:S03]  /*1750*/  DFMA R24, R6, R6, -R28 ;  /* 0x000000060618722b */ /* 0x000fc6000000081c */
[----:B------:R-:W-:Y:S01]  /*1760*/  DFMA R18, R22, R18, UR4 ;  /* 0x0000000416127e2b */ /* 0x000fe20008000012 */
[----:B------:R-:W-:Y:S01]  /*1770*/  UMOV UR4, 0x9242b910 ;  /* 0x9242b91000047882 */ /* 0x000fe20000000000 */
[----:B------:R-:W-:-:S06]  /*1780*/  UMOV UR5, 0x3f624924 ;  /* 0x3f62492400057882 */ /* 0x000fcc0000000000 */
[----:B------:R-:W-:Y:S01]  /*1790*/  DFMA R18, R22, R18, UR4 ;  /* 0x0000000416127e2b */ /* 0x000fe20008000012 */
[----:B------:R-:W-:Y:S01]  /*17a0*/  UMOV UR4, 0x99999dfb ;  /* 0x99999dfb00047882 */ /* 0x000fe20000000000 */
[----:B------:R-:W-:-:S06]  /*17b0*/  UMOV UR5, 0x3f899999 ;  /* 0x3f89999900057882 */ /* 0x000fcc0000000000 */
[----:B------:R-:W-:Y:S01]  /*17c0*/  DFMA R18, R22, R18, UR4 ;  /* 0x0000000416127e2b */ /* 0x000fe20008000012 */
[----:B------:R-:W-:Y:S01]  /*17d0*/  UMOV UR4, 0x55555555 ;  /* 0x5555555500047882 */ /* 0x000fe20000000000 */
[----:B------:R-:W-:-:S06]  /*17e0*/  UMOV UR5, 0x3fb55555 ;  /* 0x3fb5555500057882 */ /* 0x000fcc0000000000 */
[----:B------:R-:W-:-:S08]  /*17f0*/  DFMA R8, R22, R18, UR4 ;  /* 0x0000000416087e2b */ /* 0x000fd00008000012 */
[----:B------:R-:W-:Y:S01]  /*1800*/  DADD R20, -R8, UR4 ;  /* 0x0000000408147e29 */ /* 0x000fe20008000100 */
[----:B------:R-:W-:Y:S01]  /*1810*/  UMOV UR4, 0xb9e7b0 ;  /* 0x00b9e7b000047882 */ /* 0x000fe20000000000 */
[----:B------:R-:W-:-:S06]  /*1820*/  UMOV UR5, 0x3c46a4cb ;  /* 0x3c46a4cb00057882 */ /* 0x000fcc0000000000 */
[----:B------:R-:W-:Y:S02]  /*1830*/  DFMA R20, R22, R18, R20 ;  /* 0x000000121614722b */ /* 0x000fe40000000014 */
[----:B------:R-:W-:Y:S01]  /*1840*/  DMUL R18, R6, R28 ;  /* 0x0000001c06127228 */ /* 0x000fe20000000000 */
[----:B------:R-:W-:Y:S02]  /*1850*/  VIADD R23, R17, 0x100000 ;  /* 0x0010000011177836 */ /* 0x000fe40000000000 */
[----:B------:R-:W-:-:S03]  /*1860*/  IMAD.MOV.U32 R22, RZ, RZ, R16 ;  /* 0x000000ffff167224 */ /* 0x000fc600078e0010 */
[----:B------:R-:W-:Y:S01]  /*1870*/  DADD R20, R20, -UR4 ;  /* 0x8000000414147e29 */ /* 0x000fe20008000000 */
[----:B------:R-:W-:Y:S01]  /*1880*/  UMOV UR4, 0x0 ;  /* 0x0000000000047882 */ /* 0x000fe20000000000 */
[C---:B------:R-:W-:Y:S01]  /*1890*/  DFMA R26, R6.reuse, R28, -R18 ;  /* 0x0000001c061a722b */ /* 0x040fe20000000812 */
[----:B------:R-:W-:Y:S01]  /*18a0*/  UMOV UR5, 0x3ff00000 ;  /* 0x3ff0000000057882 */ /* 0x000fe20000000000 */
[----:B------:R-:W-:-:S04]  /*18b0*/  DFMA R22, R6, R22, R24 ;  /* 0x000000160616722b */ /* 0x000fc80000000018 */
[----:B------:R-:W-:Y:S02]  /*18c0*/  DADD R24, R8, R20 ;  /* 0x0000000008187229 */ /* 0x000fe40000000014 */
[----:B------:R-:W-:-:S06]  /*18d0*/  DFMA R26, R16, R28, R26 ;  /* 0x0000001c101a722b */ /* 0x000fcc000000001a */
[----:B------:R-:W-:Y:S02]  /*18e0*/  DMUL R28, R24, R18 ;  /* 0x00000012181c7228 */ /* 0x000fe40000000000 */
[----:B------:R-:W-:Y:S02]  /*18f0*/  DFMA R22, R6, R22, R26 ;  /* 0x000000160616722b */ /* 0x000fe4000000001a */
[----:B------:R-:W-:-:S04]  /*1900*/  DADD R26, R8, -R24 ;  /* 0x00000000081a7229 */ /* 0x000fc80000000818 */
[----:B------:R-:W-:-:S04]  /*1910*/  DFMA R8, R24, R18, -R28 ;  /* 0x000000121808722b */ /* 0x000fc8000000081c */
[----:B------:R-:W-:-:S04]  /*1920*/  DADD R26, R20, R26 ;  /* 0x00000000141a7229 */ /* 0x000fc8000000001a */
[----:B------:R-:W-:-:S08]  /*1930*/  DFMA R8, R24, R22, R8 ;  /* 0x000000161808722b */ /* 0x000fd00000000008 */
[----:B------:R-:W-:-:S08]  /*1940*/  DFMA R26, R26, R18, R8 ;  /* 0x000000121a1a722b */ /* 0x000fd00000000008 */
[----:B------:R-:W-:-:S08]  /*1950*/  DADD R18, R28, R26 ;  /* 0x000000001c127229 */ /* 0x000fd0000000001a */
[--C-:B------:R-:W-:Y:S02]  /*1960*/  DADD R8, R6, R18.reuse ;  /* 0x0000000006087229 */ /* 0x100fe40000000012 */
[----:B------:R-:W-:-:S06]  /*1970*/  DADD R28, R28, -R18 ;  /* 0x000000001c1c7229 */ /* 0x000fcc0000000812 */
[----:B------:R-:W-:Y:S02]  /*1980*/  DADD R6, R6, -R8 ;  /* 0x0000000006067229 */ /* 0x000fe40000000808 */
[----:B------:R-:W-:-:S06]  /*1990*/  DADD R28, R26, R28 ;  /* 0x000000001a1c7229 */ /* 0x000fcc000000001c */
[----:B------:R-:W-:-:S08]  /*19a0*/  DADD R6, R18, R6 ;  /* 0x0000000012067229 */ /* 0x000fd00000000006 */
[----:B------:R-:W-:-:S08]  /*19b0*/  DADD R6, R28, R6 ;  /* 0x000000001c067229 */ /* 0x000fd00000000006 */
[----:B------:R-:W-:Y:S01]  /*19c0*/  DADD R20, R16, R6 ;  /* 0x0000000010147229 */ /* 0x000fe20000000006 */
[----:B------:R-:W-:Y:S02]  /*19d0*/  IMAD.MOV.U32 R16, RZ, RZ, -0x105c611 ;  /* 0xfefa39efff107424 */ /* 0x000fe400078e00ff */
[----:B------:R-:W-:Y:S02]  /*19e0*/  IMAD.MOV.U32 R17, RZ, RZ, 0x3fe62e42 ;  /* 0x3fe62e42ff117424 */ /* 0x000fe400078e00ff */
[----:B------:R-:W-:-:S03]  /*19f0*/  IMAD.MOV.U32 R6, RZ, RZ, -0x105c611 ;  /* 0xfefa39efff067424 */ /* 0x000fc600078e00ff */
[----:B------:R-:W-:Y:S01]  /*1a00*/  DADD R18, R8, R20 ;  /* 0x0000000008127229 */ /* 0x000fe20000000014 */
[----:B------:R-:W-:-:S07]  /*1a10*/  IMAD.MOV.U32 R7, RZ, RZ, 0x3fe62e42 ;  /* 0x3fe62e42ff077424 */ /* 0x000fce00078e00ff */
[--C-:B------:R-:W-:Y:S02]  /*1a20*/  DFMA R16, R16, UR4, R18.reuse ;  /* 0x0000000410107c2b */ /* 0x100fe40008000012 */
[----:B------:R-:W-:-:S06]  /*1a30*/  DADD R22, R8, -R18 ;  /* 0x0000000008167229 */ /* 0x000fcc0000000812 */
[----:B------:R-:W-:Y:S02]  /*1a40*/  DFMA R8, -R6, 1, R16 ;  /* 0x3ff000000608782b */ /* 0x000fe40000000110 */
[----:B------:R-:W-:Y:S01]  /*1a50*/  DADD R22, R20, R22 ;  /* 0x0000000014167229 */ /* 0x000fe20000000016 */
[----:B------:R-:W-:-:S05]  /*1a60*/  LOP3.LUT R20, R3, 0xff0fffff, RZ, 0xc0, !PT ;  /* 0xff0fffff03147812 */ /* 0x000fca00078ec0ff */
[----:B------:R-:W-:Y:S01]  /*1a70*/  DADD R8, -R18, R8 ;  /* 0x0000000012087229 */ /* 0x000fe20000000108 */
[----:B------:R-:W-:Y:S02]  /*1a80*/  IMAD.MOV.U32 R18, RZ, RZ, 0x3b39803f ;  /* 0x3b39803fff127424 */ /* 0x000fe400078e00ff */
[----:B------:R-:W-:-:S05]  /*1a90*/  IMAD.MOV.U32 R19, RZ, RZ, 0x3c7abc9e ;  /* 0x3c7abc9eff137424 */ /* 0x000fca00078e00ff */
[----:B------:R-:W-:Y:S01]  /*1aa0*/  DADD R22, R22, -R8 ;  /* 0x0000000016167229 */ /* 0x000fe20000000808 */
[----:B------:R-:W-:-:S05]  /*1ab0*/  IMAD.SHL.U32 R8, R3, 0x2, RZ ;  /* 0x0000000203087824 */ /* 0x000fca00078e00ff */
[----:B------:R-:W-:Y:S02]  /*1ac0*/  ISETP.GT.U32.AND P0, PT, R8, -0x2000001, PT ;  /* 0xfdffffff0800780c */ /* 0x000fe40003f04070 */
[----:B------:R-:W-:Y:S01]  /*1ad0*/  DFMA R18, R18, UR4, R22 ;  /* 0x0000000412127c2b */ /* 0x000fe20008000016 */
[----:B------:R-:W-:Y:S01]  /*1ae0*/  UMOV UR4, 0x3b39803f ;  /* 0x3b39803f00047882 */ /* 0x000fe20000000000 */
[----:B------:R-:W-:Y:S01]  /*1af0*/  UMOV UR5, 0x3c7abc9e ;  /* 0x3c7abc9e00057882 */ /* 0x000fe20000000000 */
[----:B------:R-:W-:Y:S01]  /*1b00*/  SEL R21, R20, R3, P0 ;  /* 0x0000000314157207 */ /* 0x000fe20000000000 */
[----:B------:R-:W-:-:S04]  /*1b10*/  IMAD.MOV.U32 R20, RZ, RZ, R0 ;  /* 0x000000ffff147224 */ /* 0x000fc800078e0000 */
[----:B------:R-:W-:-:S08]  /*1b20*/  DADD R8, R16, R18 ;  /* 0x0000000010087229 */ /* 0x000fd00000000012 */
[----:B------:R-:W-:Y:S02]  /*1b30*/  DADD R16, R16, -R8 ;  /* 0x0000000010107229 */ /* 0x000fe40000000808 */
[----:B------:R-:W-:-:S06]  /*1b40*/  DMUL R22, R8, R20 ;  /* 0x0000001408167228 */ /* 0x000fcc0000000000 */
[----:B------:R-:W-:Y:S02]  /*1b50*/  DADD R16, R18, R16 ;  /* 0x0000000012107229 */ /* 0x000fe40000000010 */
[----:B------:R-:W-:-:S08]  /*1b60*/  DFMA R8, R8, R20, -R22 ;  /* 0x000000140808722b */ /* 0x000fd00000000816 */
[----:B------:R-:W-:Y:S01]  /*1b70*/  DFMA R20, R16, R20, R8 ;  /* 0x000000141014722b */ /* 0x000fe20000000008 */
[----:B------:R-:W-:Y:S01]  /*1b80*/  MOV R8, 0x652b82fe ;  /* 0x652b82fe00087802 */ /* 0x000fe20000000f00 */
[----:B------:R-:W-:-:S06]  /*1b90*/  IMAD.MOV.U32 R9, RZ, RZ, 0x3ff71547 ;  /* 0x3ff71547ff097424 */ /* 0x000fcc00078e00ff */
[----:B------:R-:W-:-:S08]  /*1ba0*/  DADD R16, R22, R20 ;  /* 0x0000000016107229 */ /* 0x000fd00000000014 */
[----:B------:R-:W-:Y:S02]  /*1bb0*/  DFMA R8, R16, R8, 6.75539944105574400000e+15 ;  /* 0x433800001008742b */ /* 0x000fe40000000008 */
[----:B------:R-:W-:Y:S01]  /*1bc0*/  FSETP.GEU.AND P0, PT, |R17|, 4.1917929649353027344, PT ;  /* 0x4086232b1100780b */ /* 0x000fe20003f0e200 */
[----:B------:R-:W-:-:S05]  /*1bd0*/  DADD R22, R22, -R16 ;  /* 0x0000000016167229 */ /* 0x000fca0000000810 */
[----:B------:R-:W-:-:S03]  /*1be0*/  DADD R18, R8, -6.75539944105574400000e+15 ;  /* 0xc338000008127429 */ /* 0x000fc60000000000 */
[----:B------:R-:W-:-:S05]  /*1bf0*/  DADD R20, R20, R22 ;  /* 0x0000000014147229 */ /* 0x000fca0000000016 */
[----:B------:R-:W-:-:S08]  /*1c00*/  DFMA R6, R18, -R6, R16 ;  /* 0x800000061206722b */ /* 0x000fd00000000010 */
[----:B------:R-:W-:Y:S01]  /*1c10*/  DFMA R18, R18, -UR4, R6 ;  /* 0x8000000412127c2b */ /* 0x000fe20008000006 */
[----:B------:R-:W-:Y:S01]  /*1c20*/  UMOV UR4, 0x69ce2bdf ;  /* 0x69ce2bdf00047882 */ /* 0x000fe20000000000 */
[----:B------:R-:W-:Y:S01]  /*1c30*/  IMAD.MOV.U32 R6, RZ, RZ, -0x35dec16 ;  /* 0xfca213eaff067424 */ /* 0x000fe200078e00ff */
[----:B------:R-:W-:Y:S01]  /*1c40*/  UMOV UR5, 0x3e5ade15 ;  /* 0x3e5ade1500057882 */ /* 0x000fe20000000000 */
[----:B------:R-:W-:-:S06]  /*1c50*/  IMAD.MOV.U32 R7, RZ, RZ, 0x3e928af3 ;  /* 0x3e928af3ff077424 */ /* 0x000fcc00078e00ff */
[----:B------:R-:W-:Y:S01]  /*1c60*/  DFMA R6, R18, UR4, R6 ;  /* 0x0000000412067c2b */ /* 0x000fe20008000006 */
        /* <DEDUP_REMOVED lines=24> */
[----:B------:R-:W-:-:S08]  /*1df0*/  DFMA R6, R18, R6, 1 ;  /* 0x3ff000001206742b */ /* 0x000fd00000000006 */
[----:B------:R-:W-:-:S10]  /*1e00*/  DFMA R6, R18, R6, 1 ;  /* 0x3ff000001206742b */ /* 0x000fd40000000006 */
[----:B------:R-:W-:Y:S02]  /*1e10*/  IMAD R19, R8, 0x100000, R7 ;  /* 0x0010000008137824 */ /* 0x000fe400078e0207 */
[----:B------:R-:W-:Y:S01]  /*1e20*/  IMAD.MOV.U32 R18, RZ, RZ, R6 ;  /* 0x000000ffff127224 */ /* 0x000fe200078e0006 */
[----:B------:R-:W-:Y:S06]  /*1e30*/  @!P0 BRA `(.L_x_30) ;  /* 0x0000000000308947 */ /* 0x000fec0003800000 */
[----:B------:R-:W-:Y:S01]  /*1e40*/  FSETP.GEU.AND P1, PT, |R17|, 4.2275390625, PT ;  /* 0x408748001100780b */ /* 0x000fe20003f2e200 */
[C---:B------:R-:W-:Y:S02]  /*1e50*/  DADD R18, R16.reuse, +INF ;  /* 0x7ff0000010127429 */ /* 0x040fe40000000000 */
[----:B------:R-:W-:-:S08]  /*1e60*/  DSETP.GEU.AND P0, PT, R16, RZ, PT ;  /* 0x000000ff1000722a */ /* 0x000fd00003f0e000 */
[----:B------:R-:W-:Y:S02]  /*1e70*/  FSEL R18, R18, RZ, P0 ;  /* 0x000000ff12127208 */ /* 0x000fe40000000000 */
[----:B------:R-:W-:Y:S02]  /*1e80*/  @!P1 LEA.HI R0, R8, R8, RZ, 0x1 ;  /* 0x0000000808009211 */ /* 0x000fe400078f08ff */
[----:B------:R-:W-:Y:S02]  /*1e90*/  FSEL R19, R19, RZ, P0 ;  /* 0x000000ff13137208 */ /* 0x000fe40000000000 */
[----:B------:R-:W-:-:S05]  /*1ea0*/  @!P1 SHF.R.S32.HI R3, RZ, 0x1, R0 ;  /* 0x00000001ff039819 */ /* 0x000fca0000011400 */
[----:B------:R-:W-:Y:S02]  /*1eb0*/  @!P1 IMAD.IADD R8, R8, 0x1, -R3 ;  /* 0x0000000108089824 */ /* 0x000fe400078e0a03 */
[----:B------:R-:W-:-:S03]  /*1ec0*/  @!P1 IMAD R7, R3, 0x100000, R7 ;  /* 0x0010000003079824 */ /* 0x000fc600078e0207 */
[----:B------:R-:W-:Y:S01]  /*1ed0*/  @!P1 LEA R9, R8, 0x3ff00000, 0x14 ;  /* 0x3ff0000008099811 */ /* 0x000fe200078ea0ff */
[----:B------:R-:W-:-:S06]  /*1ee0*/  @!P1 IMAD.MOV.U32 R8, RZ, RZ, RZ ;  /* 0x000000ffff089224 */ /* 0x000fcc00078e00ff */
[----:B------:R-:W-:-:S11]  /*1ef0*/  @!P1 DMUL R18, R6, R8 ;  /* 0x0000000806129228 */ /* 0x000fd60000000000 */
.L_x_30:
[----:B------:R-:W-:Y:S01]  /*1f00*/  DFMA R20, R20, R18, R18 ;  /* 0x000000121414722b */ /* 0x000fe20000000012 */
[----:B------:R-:W-:Y:S01]  /*1f10*/  IMAD.MOV.U32 R3, RZ, RZ, 0x0 ;  /* 0x00000000ff037424 */ /* 0x000fe200078e00ff */
[----:B------:R-:W-:-:S08]  /*1f20*/  DSETP.NEU.AND P0, PT, |R18|, +INF , PT ;  /* 0x7ff000001200742a */ /* 0x000fd00003f0d200 */
[----:B------:R-:W-:Y:S02]  /*1f30*/  FSEL R0, R18, R20, !P0 ;  /* 0x0000001412007208 */ /* 0x000fe40004000000 */
[----:B------:R-:W-:Y:S01]  /*1f40*/  FSEL R19, R19, R21, !P0 ;  /* 0x0000001513137208 */ /* 0x000fe20004000000 */
[----:B------:R-:W-:Y:S06]  /*1f50*/  RET.REL.NODEC R2 `(_Z21CalculatePArrayKerneliiiPfS_S_S_) ;  /* 0xffffffe002287950 */ /* 0x000fec0003c3ffff */
.L_x_31:
[----:B------:R-:W-:-:S00]  /*1f60*/  BRA `(.L_x_31) ;  /* 0xfffffffc00fc7947 */ /* 0x000fc0000383ffff */
[----:B------:R-:W-:-:S00]  /*1f70*/  NOP ;  /* 0x0000000000007918 */ /* 0x000fc00000000000 */
        /* <DEDUP_REMOVED lines=8> */
.L_x_48:


//--------------------- .text._Z14BackwardKerneliiiPfS_S_S_S_f --------------------------
	.section	.text._Z14BackwardKerneliiiPfS_S_S_S_f,"ax",@progbits
	.align	128
        .global         _Z14BackwardKerneliiiPfS_S_S_S_f
        .type           _Z14BackwardKerneliiiPfS_S_S_S_f,@function
        .size           _Z14BackwardKerneliiiPfS_S_S_S_f,(.L_x_50 - _Z14BackwardKerneliiiPfS_S_S_S_f)
        .other          _Z14BackwardKerneliiiPfS_S_S_S_f,@"STO_CUDA_ENTRY STV_DEFAULT"
_Z14BackwardKerneliiiPfS_S_S_S_f:
.text._Z14BackwardKerneliiiPfS_S_S_S_f:
[----:B------:R-:W-:Y:S01]  /*0000*/  LDC R1, c[0x0][0x37c] ;  /* 0x0000df00ff017b82 */ /* 0x000fe20000000800 */
[----:B------:R-:W0:Y:S01]  /*0010*/  S2R R2, SR_TID.X ;  /* 0x0000000000027919 */ /* 0x000e220000002100 */
[----:B------:R-:W0:Y:S01]  /*0020*/  LDCU UR4, c[0x0][0x388] ;  /* 0x00007100ff0477ac */ /* 0x000e220008000800 */
[----:B------:R-:W-:Y:S01]  /*0030*/  IMAD.MOV.U32 R26, RZ, RZ, RZ ;  /* 0x000000ffff1a7224 */ /* 0x000fe200078e00ff */
[----:B------:R-:W-:Y:S01]  /*0040*/  MOV R0, 0x90 ;  /* 0x0000009000007802 */ /* 0x000fe20000000f00 */
[----:B------:R-:W0:Y:S01]  /*0050*/  S2R R3, SR_TID.Y ;  /* 0x0000000000037919 */ /* 0x000e220000002200 */
[----:B------:R-:W-:Y:S02]  /*0060*/  IMAD.MOV.U32 R27, RZ, RZ, 0x40240000 ;  /* 0x40240000ff1b7424 */ /* 0x000fe400078e00ff */
[----:B0-----:R-:W-:-:S07]  /*0070*/  IMAD R2, R3, UR4, R2 ;  /* 0x0000000403027c24 */ /* 0x001fce000f8e0202 */
[----:B------:R-:W-:Y:S05]  /*0080*/  CALL.REL.NOINC `($_Z14BackwardKerneliiiPfS_S_S_S_f$__internal_accurate_pow) ;  /* 0x0000000800bc7944 */ /* 0x000fea0003c00000 */
[----:B------:R-:W0:Y:S01]  /*0090*/  LDCU UR4, c[0x0][0x380] ;  /* 0x00007000ff0477ac */ /* 0x000e220008000800 */
[----:B------:R-:W-:Y:S01]  /*00a0*/  IMAD.MOV.U32 R4, RZ, RZ, R10 ;  /* 0x000000ffff047224 */ /* 0x000fe200078e000a */
[----:B------:R-:W-:Y:S01]  /*00b0*/  MOV R0, 0x100 ;  /* 0x0000010000007802 */ /* 0x000fe20000000f00 */
[----:B------:R-:W-:Y:S01]  /*00c0*/  IMAD.MOV.U32 R5, RZ, RZ, R11 ;  /* 0x000000ffff057224 */ /* 0x000fe200078e000b */
[----:B0-----:R-:W-:-:S09]  /*00d0*/  UIADD3 UR4, UPT, UPT, -UR4, 0xb, URZ ;  /* 0x0000000b04047890 */ /* 0x001fd2000fffe1ff */
[----:B------:R-:W0:Y:S03]  /*00e0*/  I2F.F64 R26, UR4 ;  /* 0x00000004001a7d12 */ /* 0x000e260008201c00 */
[----:B0-----:R-:W-:Y:S05]  /*00f0*/  CALL.REL.NOINC `($_Z14BackwardKerneliiiPfS_S_S_S_f$__internal_accurate_pow) ;  /* 0x0000000800a07944 */ /* 0x001fea0003c00000 */
[----:B------:R-:W0:Y:S01]  /*0100*/  LDC R0, c[0x0][0x380] ;  /* 0x0000e000ff007b82 */ /* 0x000e220000000800 */
[----:B------:R-:W1:Y:S01]  /*0110*/  LDCU.64 UR4, c[0x0][0x358] ;  /* 0x00006b00ff0477ac */ /* 0x000e620008000a00 */
[C---:B0-----:R-:W-:Y:S01]  /*0120*/  VIADD R3, R0.reuse, 0xffffffff ;  /* 0xffffffff00037836 */ /* 0x041fe20000000000 */
[----:B------:R-:W-:Y:S02]  /*0130*/  ISETP.NE.AND P0, PT, R0, 0xb, PT ;  /* 0x0000000b0000780c */ /* 0x000fe40003f05270 */
[----:B------:R-:W-:Y:S01]  /*0140*/  MOV R0, 0x190 ;  /* 0x0000019000007802 */ /* 0x000fe20000000f00 */
[----:B------:R0:W2:Y:S01]  /*0150*/  I2F.F64 R26, R3 ;  /* 0x00000003001a7312 */ /* 0x0000a20000201c00 */
[----:B------:R-:W-:Y:S02]  /*0160*/  FSEL R6, R10, RZ, P0 ;  /* 0x000000ff0a067208 */ /* 0x000fe40000000000 */
[----:B-1----:R-:W-:-:S07]  /*0170*/  FSEL R7, R11, 1.875, P0 ;  /* 0x3ff000000b077808 */ /* 0x002fce0000000000 */
[----:B0-2---:R-:W-:Y:S05]  /*0180*/  CALL.REL.NOINC `($_Z14BackwardKerneliiiPfS_S_S_S_f$__internal_accurate_pow) ;  /* 0x00000008007c7944 */ /* 0x005fea0003c00000 */
[----:B------:R-:W-:Y:S01]  /*0190*/  ISETP.NE.AND P0, PT, R3, RZ, PT ;  /* 0x000000ff0300720c */ /* 0x000fe20003f05270 */
[----:B------:R-:W0:Y:S01]  /*01a0*/  LDCU UR6, c[0x0][0x380] ;  /* 0x00007000ff0677ac */ /* 0x000e220008000800 */
[----:B------:R-:W-:Y:S01]  /*01b0*/  LEA R21, R2, 0x1, 0x1 ;  /* 0x0000000102157811 */ /* 0x000fe200078e08ff */
[----:B------:R-:W0:Y:S01]  /*01c0*/  F2I.F64.TRUNC R6, R6 ;  /* 0x0000000600067311 */ /* 0x000e22000030d100 */
[----:B------:R-:W-:Y:S01]  /*01d0*/  FSEL R18, R10, RZ, P0 ;  /* 0x000000ff0a127208 */ /* 0x000fe20000000000 */
[----:B------:R-:W1:Y:S01]  /*01e0*/  LDC.64 R16, c[0x0][0x3a8] ;  /* 0x0000ea00ff107b82 */ /* 0x000e620000000a00 */
[----:B------:R-:W-:-:S05]  /*01f0*/  FSEL R19, R11, 1.875, P0 ;  /* 0x3ff000000b137808 */ /* 0x000fca0000000000 */
[----:B------:R-:W2:Y:S02]  /*0200*/  F2I.F64.TRUNC R14, R18 ;  /* 0x00000012000e7311 */ /* 0x000ea4000030d100 */
[----:B------:R-:W3:Y:S06]  /*0210*/  LDC.64 R10, c[0x0][0x398] ;  /* 0x0000e600ff0a7b82 */ /* 0x000eec0000000a00 */
[----:B------:R-:W4:Y:S01]  /*0220*/  I2F.F64 R8, R21 ;  /* 0x0000001500087312 */ /* 0x000f220000201c00 */
[----:B0-----:R-:W-:Y:S01]  /*0230*/  VIADD R6, R6, UR6 ;  /* 0x0000000606067c36 */ /* 0x001fe20008000000 */
[----:B------:R-:W0:Y:S06]  /*0240*/  LDC.64 R12, c[0x0][0x390] ;  /* 0x0000e400ff0c7b82 */ /* 0x000e2c0000000a00 */
[----:B--2---:R-:W2:Y:S02]  /*0250*/  I2F.F64 R14, R14 ;  /* 0x0000000e000e7312 */ /* 0x004ea40000201c00 */
[----:B------:R-:W5:Y:S01]  /*0260*/  LDC.64 R2, c[0x0][0x3b0] ;  /* 0x0000ec00ff027b82 */ /* 0x000f620000000a00 */
[----:B----4-:R-:W-:-:S05]  /*0270*/  DMUL R8, R18, R8 ;  /* 0x0000000812087228 */ /* 0x010fca0000000000 */
[----:B------:R-:W4:Y:S03]  /*0280*/  F2I.F64.TRUNC R0, R4 ;  /* 0x0000000400007311 */ /* 0x000f26000030d100 */
[C-C-:B--2---:R-:W-:Y:S02]  /*0290*/  DADD R18, R8.reuse, -R14.reuse ;  /* 0x0000000008127229 */ /* 0x144fe4000000080e */
[----:B------:R-:W-:Y:S01]  /*02a0*/  DADD R14, R8, R14 ;  /* 0x00000000080e7229 */ /* 0x000fe2000000000e */
[----:B----4-:R-:W-:Y:S02]  /*02b0*/  IADD3 R0, PT, PT, -R6, R21, R0 ;  /* 0x0000001506007210 */ /* 0x010fe40007ffe100 */
[----:B------:R-:W2:Y:S05]  /*02c0*/  LDC.64 R6, c[0x0][0x3a0] ;  /* 0x0000e800ff067b82 */ /* 0x000eaa0000000a00 */
[----:B------:R-:W5:Y:S01]  /*02d0*/  F2I.F64.TRUNC R19, R18 ;  /* 0x0000001200137311 */ /* 0x000f62000030d100 */
[----:B---3--:R-:W-:-:S05]  /*02e0*/  IMAD.WIDE R10, R0, 0x4, R10 ;  /* 0x00000004000a7825 */ /* 0x008fca00078e020a */
[----:B------:R-:W3:Y:S02]  /*02f0*/  LDG.E R5, desc[UR4][R10.64] ;  /* 0x000000040a057981 */ /* 0x000ee4000c1e1900 */
[----:B------:R-:W4:Y:S01]  /*0300*/  F2I.F64.TRUNC R15, R14 ;  /* 0x0000000e000f7311 */ /* 0x000f22000030d100 */
[----:B-1----:R-:W-:-:S04]  /*0310*/  IMAD.WIDE R16, R0, 0x4, R16 ;  /* 0x0000000400107825 */ /* 0x002fc800078e0210 */
[C---:B0-----:R-:W-:Y:S02]  /*0320*/  IMAD.WIDE R12, R0.reuse, 0x4, R12 ;  /* 0x00000004000c7825 */ /* 0x041fe400078e020c */
[----:B------:R-:W3:Y:S02]  /*0330*/  LDG.E R16, desc[UR4][R16.64] ;  /* 0x0000000410107981 */ /* 0x000ee4000c1e1900 */
[--C-:B-----5:R-:W-:Y:S02]  /*0340*/  IMAD.WIDE R20, R19, 0x4, R2.reuse ;  /* 0x0000000413147825 */ /* 0x120fe400078e0202 */
[----:B------:R-:W5:Y:S02]  /*0350*/  LDG.E R13, desc[UR4][R12.64] ;  /* 0x000000040c0d7981 */ /* 0x000f64000c1e1900 */
[----:B----4-:R-:W-:Y:S02]  /*0360*/  IMAD.WIDE R2, R15, 0x4, R2 ;  /* 0x000000040f027825 */ /* 0x010fe400078e0202 */
[----:B------:R-:W5:Y:S02]  /*0370*/  LDG.E R20, desc[UR4][R20.64] ;  /* 0x0000000414147981 */ /* 0x000f64000c1e1900 */
[----:B--2---:R-:W-:-:S02]  /*0380*/  IMAD.WIDE R6, R0, 0x4, R6 ;  /* 0x0000000400067825 */ /* 0x004fc400078e0206 */
[----:B------:R-:W2:Y:S04]  /*0390*/  LDG.E R2, desc[UR4][R2.64] ;  /* 0x0000000402027981 */ /* 0x000ea8000c1e1900 */
[----:B------:R-:W2:Y:S01]  /*03a0*/  LDG.E R0, desc[UR4][R6.64] ;  /* 0x0000000406007981 */ /* 0x000ea2000c1e1900 */
[----:B------:R-:W-:Y:S01]  /*03b0*/  BSSY.RECONVERGENT B0, `(.L_x_32) ;  /* 0x000000e000007945 */ /* 0x000fe20003800200 */
[----:B---3--:R-:W0:Y:S01]  /*03c0*/  MUFU.RCP R4, R5 ;  /* 0x0000000500047308 */ /* 0x008e220000001000 */
[----:B-----5:R-:W-:Y:S01]  /*03d0*/  FFMA R11, -R13, R20, R16 ;  /* 0x000000140d0b7223 */ /* 0x020fe20000000110 */
[----:B0-----:R-:W-:-:S03]  /*03e0*/  FFMA R15, -R5, R4, 1 ;  /* 0x3f800000050f7423 */ /* 0x001fc60000000104 */
[----:B--2---:R-:W-:-:S04]  /*03f0*/  FFMA R0, -R0, R2, R11 ;  /* 0x0000000200007223 */ /* 0x004fc8000000010b */
[----:B------:R-:W0:Y:S01]  /*0400*/  FCHK P0, R0, R5 ;  /* 0x0000000500007302 */ /* 0x000e220000000000 */
[----:B------:R-:W-:-:S04]  /*0410*/  FFMA R15, R4, R15, R4 ;  /* 0x0000000f040f7223 */ /* 0x000fc80000000004 */
[----:B------:R-:W-:-:S04]  /*0420*/  FFMA R4, R0, R15, RZ ;  /* 0x0000000f00047223 */ /* 0x000fc800000000ff */
[----:B------:R-:W-:-:S04]  /*0430*/  FFMA R10, -R5, R4, R0 ;  /* 0x00000004050a7223 */ /* 0x000fc80000000100 */
[----:B------:R-:W-:Y:S01]  /*0440*/  FFMA R15, R15, R10, R4 ;  /* 0x0000000a0f0f7223 */ /* 0x000fe20000000004 */
[----:B0-----:R-:W-:Y:S06]  /*0450*/  @!P0 BRA `(.L_x_33) ;  /* 0x00000000000c8947 */ /* 0x001fec0003800000 */
[----:B------:R-:W-:-:S07]  /*0460*/  MOV R2, 0x480 ;  /* 0x0000048000027802 */ /* 0x000fce0000000f00 */
[----:B------:R-:W-:Y:S05]  /*0470*/  CALL.REL.NOINC `($__internal_1_$__cuda_sm3x_div_rn_noftz_f32_slowpath) ;  /* 0x0000000000207944 */ /* 0x000fea0003c00000 */
[----:B------:R-:W-:-:S07]  /*0480*/  IMAD.MOV.U32 R15, RZ, RZ, R0 ;  /* 0x000000ffff0f7224 */ /* 0x000fce00078e0000 */
.L_x_33:
[----:B------:R-:W-:Y:S05]  /*0490*/  BSYNC.RECONVERGENT B0 ;  /* 0x0000000000007941 */ /* 0x000fea0003800200 */
.L_x_32:
[----:B------:R-:W0:Y:S01]  /*04a0*/  LDC.64 R2, c[0x0][0x3b0] ;  /* 0x0000ec00ff027b82 */ /* 0x000e220000000a00 */
[----:B------:R-:W0:Y:S02]  /*04b0*/  F2I.F64.TRUNC R9, R8 ;  /* 0x0000000800097311 */ /* 0x000e24000030d100 */
[----:B0-----:R-:W-:-:S05]  /*04c0*/  IMAD.WIDE R2, R9, 0x4, R2 ;  /* 0x0000000409027825 */ /* 0x001fca00078e0202 */
[----:B------:R-:W-:Y:S01]  /*04d0*/  STG.E desc[UR4][R2.64], R15 ;  /* 0x0000000f02007986 */ /* 0x000fe2000c101904 */
[----:B------:R-:W-:Y:S06]  /*04e0*/  BAR.SYNC.DEFER_BLOCKING 0x0 ;  /* 0x0000000000007b1d */ /* 0x000fec0000010000 */
[----:B------:R-:W-:Y:S05]  /*04f0*/  EXIT ;  /* 0x000000000000794d */ /* 0x000fea0003800000 */
        .weak           $__internal_1_$__cuda_sm3x_div_rn_noftz_f32_slowpath
        .type           $__internal_1_$__cuda_sm3x_div_rn_noftz_f32_slowpath,@function
        .size           $__internal_1_$__cuda_sm3x_div_rn_noftz_f32_slowpath,($_Z14BackwardKerneliiiPfS_S_S_S_f$__internal_accurate_pow - $__internal_1_$__cuda_sm3x_div_rn_noftz_f32_slowpath)
$__internal_1_$__cuda_sm3x_div_rn_noftz_f32_slowpath:
[----:B------:R-:W-:Y:S01]  /*0500*/  SHF.R.U32.HI R4, RZ, 0x17, R5 ;  /* 0x00000017ff047819 */ /* 0x000fe20000011605 */
[----:B------:R-:W-:Y:S01]  /*0510*/  BSSY.RECONVERGENT B1, `(.L_x_34) ;  /* 0x0000064000017945 */ /* 0x000fe20003800200 */
[--C-:B------:R-:W-:Y:S02]  /*0520*/  SHF.R.U32.HI R3, RZ, 0x17, R0.reuse ;  /* 0x00000017ff037819 */ /* 0x100fe40000011600 */
[----:B------:R-:W-:Y:S01]  /*0530*/  LOP3.LUT R12, R4, 0xff, RZ, 0xc0, !PT ;  /* 0x000000ff040c7812 */ /* 0x000fe200078ec0ff */
[----:B------:R-:W-:Y:S01]  /*0540*/  IMAD.MOV.U32 R4, RZ, RZ, R0 ;  /* 0x000000ffff047224 */ /* 0x000fe200078e0000 */
[----:B------:R-:W-:-:S03]  /*0550*/  LOP3.LUT R10, R3, 0xff, RZ, 0xc0, !PT ;  /* 0x000000ff030a7812 */ /* 0x000fc600078ec0ff */
[----:B------:R-:W-:Y:S02]  /*0560*/  VIADD R11, R12, 0xffffffff ;  /* 0xffffffff0c0b7836 */ /* 0x000fe40000000000 */
[----:B------:R-:W-:-:S03]  /*0570*/  VIADD R7, R10, 0xffffffff ;  /* 0xffffffff0a077836 */ /* 0x000fc60000000000 */
[----:B------:R-:W-:-:S04]  /*0580*/  ISETP.GT.U32.AND P0, PT, R11, 0xfd, PT ;  /* 0x000000fd0b00780c */ /* 0x000fc80003f04070 */
[----:B------:R-:W-:-:S13]  /*0590*/  ISETP.GT.U32.OR P0, PT, R7, 0xfd, P0 ;  /* 0x000000fd0700780c */ /* 0x000fda0000704470 */
[----:B------:R-:W-:Y:S01]  /*05a0*/  @!P0 MOV R6, RZ ;  /* 0x000000ff00068202 */ /* 0x000fe20000000f00 */
[----:B------:R-:W-:Y:S06]  /*05b0*/  @!P0 BRA `(.L_x_35) ;  /* 0x0000000000608947 */ /* 0x000fec0003800000 */
[----:B------:R-:W-:Y:S01]  /*05c0*/  FSETP.GTU.FTZ.AND P0, PT, |R0|, +INF , PT ;  /* 0x7f8000000000780b */ /* 0x000fe20003f1c200 */
[----:B------:R-:W-:Y:S01]  /*05d0*/  IMAD.MOV.U32 R3, RZ, RZ, R5 ;  /* 0x000000ffff037224 */ /* 0x000fe200078e0005 */
        /* <DEDUP_REMOVED lines=22> */
.L_x_35:
[----:B------:R-:W-:Y:S01]  /*0740*/  LEA R0, R12, 0xc0800000, 0x17 ;  /* 0xc08000000c007811 */ /* 0x000fe200078eb8ff */
[----:B------:R-:W-:Y:S01]  /*0750*/  VIADD R3, R10, 0xffffff81 ;  /* 0xffffff810a037836 */ /* 0x000fe20000000000 */
[----:B------:R-:W-:Y:S03]  /*0760*/  BSSY.RECONVERGENT B2, `(.L_x_40) ;  /* 0x0000035000027945 */ /* 0x000fe60003800200 */
[----:B------:R-:W-:Y:S02]  /*0770*/  IMAD.IADD R5, R5, 0x1, -R0 ;  /* 0x0000000105057824 */ /* 0x000fe400078e0a00 */
[----:B------:R-:W-:Y:S02]  /*0780*/  IMAD R0, R3, -0x800000, R4 ;  /* 0xff80000003007824 */ /* 0x000fe400078e0204 */
[----:B------:R0:W1:Y:S01]  /*0790*/  MUFU.RCP R7, R5 ;  /* 0x0000000500077308 */ /* 0x0000620000001000 */
[----:B------:R-:W-:Y:S01]  /*07a0*/  FADD.FTZ R11, -R5, -RZ ;  /* 0x800000ff050b7221 */ /* 0x000fe20000010100 */
[----:B0-----:R-:W-:-:S05]  /*07b0*/  IADD3 R5, PT, PT, R3, 0x7f, -R12 ;  /* 0x0000007f03057810 */ /* 0x001fca0007ffe80c */
[----:B------:R-:W-:Y:S02]  /*07c0*/  IMAD.IADD R5, R5, 0x1, R6 ;  /* 0x0000000105057824 */ /* 0x000fe400078e0206 */
[----:B-1----:R-:W-:-:S04]  /*07d0*/  FFMA R10, R7, R11, 1 ;  /* 0x3f800000070a7423 */ /* 0x002fc8000000000b */
[----:B------:R-:W-:-:S04]  /*07e0*/  FFMA R13, R7, R10, R7 ;  /* 0x0000000a070d7223 */ /* 0x000fc80000000007 */
[----:B------:R-:W-:-:S04]  /*07f0*/  FFMA R4, R0, R13, RZ ;  /* 0x0000000d00047223 */ /* 0x000fc800000000ff */
[----:B------:R-:W-:-:S04]  /*0800*/  FFMA R7, R11, R4, R0 ;  /* 0x000000040b077223 */ /* 0x000fc80000000000 */
[----:B------:R-:W-:-:S04]  /*0810*/  FFMA R4, R13, R7, R4 ;  /* 0x000000070d047223 */ /* 0x000fc80000000004 */
[----:B------:R-:W-:-:S04]  /*0820*/  FFMA R11, R11, R4, R0 ;  /* 0x000000040b0b7223 */ /* 0x000fc80000000000 */
        /* <DEDUP_REMOVED lines=14> */
[-CC-:B------:R-:W-:Y:S01]  /*0910*/  FFMA.RZ R3, R13, R11.reuse, R4.reuse ;  /* 0x0000000b0d037223 */ /* 0x180fe2000000c004 */
[C---:B------:R-:W-:Y:S01]  /*0920*/  VIADD R6, R7.reuse, 0x20 ;  /* 0x0000002007067836 */ /* 0x040fe20000000000 */
[C---:B------:R-:W-:Y:S02]  /*0930*/  ISETP.NE.AND P2, PT, R7.reuse, RZ, PT ;  /* 0x000000ff0700720c */ /* 0x040fe40003f45270 */
[----:B------:R-:W-:Y:S01]  /*0940*/  ISETP.NE.AND P1, PT, R7, RZ, PT ;  /* 0x000000ff0700720c */ /* 0x000fe20003f25270 */
[----:B------:R-:W-:Y:S01]  /*0950*/  IMAD.MOV R7, RZ, RZ, -R7 ;  /* 0x000000ffff077224 */ /* 0x000fe200078e0a07 */
[----:B------:R-:W-:Y:S01]  /*0960*/  LOP3.LUT R5, R3, 0x7fffff, RZ, 0xc0, !PT ;  /* 0x007fffff03057812 */ /* 0x000fe200078ec0ff */
[CCC-:B------:R-:W-:Y:S01]  /*0970*/  FFMA.RP R3, R13.reuse, R11.reuse, R4.reuse ;  /* 0x0000000b0d037223 */ /* 0x1c0fe20000008004 */
[----:B------:R-:W-:Y:S02]  /*0980*/  FFMA.RM R4, R13, R11, R4 ;  /* 0x0000000b0d047223 */ /* 0x000fe40000004004 */
[----:B------:R-:W-:-:S03]  /*0990*/  LOP3.LUT R5, R5, 0x800000, RZ, 0xfc, !PT ;  /* 0x0080000005057812 */ /* 0x000fc600078efcff */
        /* <DEDUP_REMOVED lines=13> */
.L_x_42:
[----:B------:R-:W-:-:S04]  /*0a70*/  LOP3.LUT R0, R0, 0x80000000, RZ, 0xc0, !PT ;  /* 0x8000000000007812 */ /* 0x000fc800078ec0ff */
[----:B------:R-:W-:Y:S01]  /*0a80*/  LOP3.LUT R0, R0, 0x7f800000, RZ, 0xfc, !PT ;  /* 0x7f80000000007812 */ /* 0x000fe200078efcff */
[----:B------:R-:W-:Y:S06]  /*0a90*/  BRA `(.L_x_43) ;  /* 0x0000000000047947 */ /* 0x000fec0003800000 */
.L_x_41:
[----:B------:R-:W-:-:S07]  /*0aa0*/  IMAD R0, R5, 0x800000, R0 ;  /* 0x0080000005007824 */ /* 0x000fce00078e0200 */
.L_x_43:
[----:B------:R-:W-:Y:S05]  /*0ab0*/  BSYNC.RECONVERGENT B2 ;  /* 0x0000000000027941 */ /* 0x000fea0003800200 */
.L_x_40:
[----:B------:R-:W-:Y:S05]  /*0ac0*/  BRA `(.L_x_44) ;  /* 0x0000000000207947 */ /* 0x000fea0003800000 */
.L_x_39:
[----:B------:R-:W-:-:S04]  /*0ad0*/  LOP3.LUT R0, R5, 0x80000000, R4, 0x48, !PT ;  /* 0x8000000005007812 */ /* 0x000fc800078e4804 */
[----:B------:R-:W-:Y:S01]  /*0ae0*/  LOP3.LUT R0, R0, 0x7f800000, RZ, 0xfc, !PT ;  /* 0x7f80000000007812 */ /* 0x000fe200078efcff */
[----:B------:R-:W-:Y:S06]  /*0af0*/  BRA `(.L_x_44) ;  /* 0x0000000000147947 */ /* 0x000fec0003800000 */
.L_x_38:
[----:B------:R-:W-:Y:S01]  /*0b00*/  LOP3.LUT R0, R5, 0x80000000, R4, 0x48, !PT ;  /* 0x8000000005007812 */ /* 0x000fe200078e4804 */
[----:B------:R-:W-:Y:S06]  /*0b10*/  BRA `(.L_x_44) ;  /* 0x00000000000c7947 */ /* 0x000fec0003800000 */
.L_x_37:
[----:B------:R-:W0:Y:S01]  /*0b20*/  MUFU.RSQ R0, -QNAN ;  /* 0xffc0000000007908 */ /* 0x000e220000001400 */
[----:B------:R-:W-:Y:S05]  /*0b30*/  BRA `(.L_x_44) ;  /* 0x0000000000047947 */ /* 0x000fea0003800000 */
.L_x_36:
[----:B------:R-:W-:-:S07]  /*0b40*/  FADD.FTZ R0, R0, R3 ;  /* 0x0000000300007221 */ /* 0x000fce0000010000 */
.L_x_44:
[----:B------:R-:W-:Y:S05]  /*0b50*/  BSYNC.RECONVERGENT B1 ;  /* 0x0000000000017941 */ /* 0x000fea0003800200 */
.L_x_34:
[----:B------:R-:W-:-:S04]  /*0b60*/  IMAD.MOV.U32 R3, RZ, RZ, 0x0 ;  /* 0x00000000ff037424 */ /* 0x000fc800078e00ff */
[----:B0-----:R-:W-:Y:S05]  /*0b70*/  RET.REL.NODEC R2 `(_Z14BackwardKerneliiiPfS_S_S_S_f) ;  /* 0xfffffff402207950 */ /* 0x001fea0003c3ffff */
        .type           $_Z14BackwardKerneliiiPfS_S_S_S_f$__internal_accurate_pow,@function
        .size           $_Z14BackwardKerneliiiPfS_S_S_S_f$__internal_accurate_pow,(.L_x_50 - $_Z14BackwardKerneliiiPfS_S_S_S_f$__internal_accurate_pow)
$_Z14BackwardKerneliiiPfS_S_S_S_f$__internal_accurate_pow:
[----:B------:R-:W0:Y:S01]  /*0b80*/  MUFU.RCP64H R21, 2 ;  /* 0x4000000000157908 */ /* 0x000e220000001800 */
[----:B------:R-:W-:Y:S02]  /*0b90*/  HFMA2 R20, -RZ, RZ, 0, 0 ;  /* 0x00000000ff147431 */ /* 0x000fe400000001ff */
[----:B------:R-:W-:Y:S01]  /*0ba0*/  IMAD.MOV.U32 R8, RZ, RZ, 0x0 ;  /* 0x00000000ff087424 */ /* 0x000fe200078e00ff */
[----:B------:R-:W-:Y:S01]  /*0bb0*/  UMOV UR6, 0x7d2cafe2 ;  /* 0x7d2cafe200067882 */ /* 0x000fe20000000000 */
[----:B------:R-:W-:Y:S01]  /*0bc0*/  IMAD.MOV.U32 R9, RZ, RZ, 0x40000000 ;  /* 0x40000000ff097424 */ /* 0x000fe200078e00ff */
[----:B------:R-:W-:Y:S01]  /*0bd0*/  UMOV UR7, 0x3eb0f5ff ;  /* 0x3eb0f5ff00077882 */ /* 0x000fe20000000000 */
[----:B------:R-:W-:Y:S02]  /*0be0*/  IMAD.MOV.U32 R10, RZ, RZ, 0x41ad3b5a ;  /* 0x41ad3b5aff0a7424 */ /* 0x000fe400078e00ff */
[----:B------:R-:W-:Y:S02]  /*0bf0*/  IMAD.MOV.U32 R11, RZ, RZ, 0x3ed0f5d2 ;  /* 0x3ed0f5d2ff0b7424 */ /* 0x000fe400078e00ff */
        /* <DEDUP_REMOVED lines=60> */
[----:B------:R-:W-:Y:S01]  /*0fc0*/  IMAD.MOV.U32 R12, RZ, RZ, -0x105c611 ;  /* 0xfefa39efff0c7424 */ /* 0x000fe200078e00ff */
[----:B------:R-:W-:Y:S01]  /*0fd0*/  MOV R9, 0x3fe62e42 ;  /* 0x3fe62e4200097802 */ /* 0x000fe20000000f00 */
[----:B------:R-:W-:Y:S02]  /*0fe0*/  IMAD.MOV.U32 R13, RZ, RZ, 0x3fe62e42 ;  /* 0x3fe62e42ff0d7424 */ /* 0x000fe400078e00ff */
[----:B------:R-:W-:-:S03]  /*0ff0*/  IMAD.MOV.U32 R8, RZ, RZ, -0x105c611 ;  /* 0xfefa39efff087424 */ /* 0x000fc600078e00ff */
[----:B------:R-:W-:-:S08]  /*1000*/  DADD R14, R10, R16 ;  /* 0x000000000a0e7229 */ /* 0x000fd00000000010 */
[--C-:B------:R-:W-:Y:S02]  /*1010*/  DFMA R12, R12, UR6, R14.reuse ;  /* 0x000000060c0c7c2b */ /* 0x100fe4000800000e */
[----:B------:R-:W-:-:S06]  /*1020*/  DADD R10, R10, -R14 ;  /* 0x000000000a0a7229 */ /* 0x000fcc000000080e */
[----:B------:R-:W-:Y:S02]  /*1030*/  DFMA R18, -R8, 1, R12 ;  /* 0x3ff000000812782b */ /* 0x000fe4000000010c */
[----:B------:R-:W-:Y:S01]  /*1040*/  DADD R10, R16, R10 ;  /* 0x00000000100a7229 */ /* 0x000fe2000000000a */
[----:B------:R-:W-:Y:S02]  /*1050*/  IMAD.MOV.U32 R16, RZ, RZ, 0x3b39803f ;  /* 0x3b39803fff107424 */ /* 0x000fe400078e00ff */
[----:B------:R-:W-:-:S03]  /*1060*/  IMAD.MOV.U32 R17, RZ, RZ, 0x3c7abc9e ;  /* 0x3c7abc9eff117424 */ /* 0x000fc600078e00ff */
[----:B------:R-:W-:-:S08]  /*1070*/  DADD R18, -R14, R18 ;  /* 0x000000000e127229 */ /* 0x000fd00000000112 */
[----:B------:R-:W-:-:S08]  /*1080*/  DADD R10, R10, -R18 ;  /* 0x000000000a0a7229 */ /* 0x000fd00000000812 */
[----:B------:R-:W-:Y:S01]  /*1090*/  DFMA R16, R16, UR6, R10 ;  /* 0x0000000610107c2b */ /* 0x000fe2000800000a */
[----:B------:R-:W-:Y:S01]  /*10a0*/  UMOV UR6, 0x3b39803f ;  /* 0x3b39803f00067882 */ /* 0x000fe20000000000 */
[C---:B------:R-:W-:Y:S01]  /*10b0*/  IMAD.SHL.U32 R11, R27.reuse, 0x2, RZ ;  /* 0x000000021b0b7824 */ /* 0x040fe200078e00ff */
[----:B------:R-:W-:Y:S01]  /*10c0*/  LOP3.LUT R10, R27, 0xff0fffff, RZ, 0xc0, !PT ;  /* 0xff0fffff1b0a7812 */ /* 0x000fe200078ec0ff */
[----:B------:R-:W-:-:S03]  /*10d0*/  UMOV UR7, 0x3c7abc9e ;  /* 0x3c7abc9e00077882 */ /* 0x000fc60000000000 */
[----:B------:R-:W-:Y:S01]  /*10e0*/  ISETP.GT.U32.AND P0, PT, R11, -0x2000001, PT ;  /* 0xfdffffff0b00780c */ /* 0x000fe20003f04070 */
[----:B------:R-:W-:-:S03]  /*10f0*/  DADD R14, R12, R16 ;  /* 0x000000000c0e7229 */ /* 0x000fc60000000010 */
[----:B------:R-:W-:-:S05]  /*1100*/  SEL R27, R10, R27, P0 ;  /* 0x0000001b0a1b7207 */ /* 0x000fca0000000000 */
[----:B------:R-:W-:Y:S02]  /*1110*/  DADD R12, R12, -R14 ;  /* 0x000000000c0c7229 */ /* 0x000fe4000000080e */
[----:B------:R-:W-:-:S06]  /*1120*/  DMUL R10, R14, R26 ;  /* 0x0000001a0e0a7228 */ /* 0x000fcc0000000000 */
[----:B------:R-:W-:Y:S02]  /*1130*/  DADD R12, R16, R12 ;  /* 0x00000000100c7229 */ /* 0x000fe4000000000c */
[----:B------:R-:W-:-:S08]  /*1140*/  DFMA R14, R14, R26, -R10 ;  /* 0x0000001a0e0e722b */ /* 0x000fd0000000080a */
[----:B------:R-:W-:Y:S01]  /*1150*/  DFMA R26, R12, R26, R14 ;  /* 0x0000001a0c1a722b */ /* 0x000fe2000000000e */
[----:B------:R-:W-:Y:S02]  /*1160*/  IMAD.MOV.U32 R14, RZ, RZ, 0x652b82fe ;  /* 0x652b82feff0e7424 */ /* 0x000fe400078e00ff */
[----:B------:R-:W-:-:S05]  /*1170*/  IMAD.MOV.U32 R15, RZ, RZ, 0x3ff71547 ;  /* 0x3ff71547ff0f7424 */ /* 0x000fca00078e00ff */
        /* <DEDUP_REMOVED lines=39> */
[----:B------:R-:W-:Y:S01]  /*13f0*/  LEA R11, R14, R9, 0x14 ;  /* 0x000000090e0b7211 */ /* 0x000fe200078ea0ff */
[----:B------:R-:W-:Y:S01]  /*1400*/  IMAD.MOV.U32 R10, RZ, RZ, R8 ;  /* 0x000000ffff0a7224 */ /* 0x000fe200078e0008 */
[----:B------:R-:W-:Y:S06]  /*1410*/  @!P0 BRA `(.L_x_45) ;  /* 0x0000000000348947 */ /* 0x000fec0003800000 */
[----:B------:R-:W-:Y:S01]  /*1420*/  FSETP.GEU.AND P1, PT, |R13|, 4.2275390625, PT ;  /* 0x408748000d00780b */ /* 0x000fe20003f2e200 */
[C---:B------:R-:W-:Y:S02]  /*1430*/  DADD R10, R12.reuse, +INF ;  /* 0x7ff000000c0a7429 */ /* 0x040fe40000000000 */
[----:B------:R-:W-:-:S08]  /*1440*/  DSETP.GEU.AND P0, PT, R12, RZ, PT ;  /* 0x000000ff0c00722a */ /* 0x000fd00003f0e000 */
[----:B------:R-:W-:Y:S02]  /*1450*/  FSEL R10, R10, RZ, P0 ;  /* 0x000000ff0a0a7208 */ /* 0x000fe40000000000 */
[----:B------:R-:W-:Y:S01]  /*1460*/  FSEL R11, R11, RZ, P0 ;  /* 0x000000ff0b0b7208 */ /* 0x000fe20000000000 */
[----:B------:R-:W-:Y:S06]  /*1470*/  @P1 BRA `(.L_x_45) ;  /* 0x00000000001c1947 */ /* 0x000fec0003800000 */
[----:B------:R-:W-:-:S04]  /*1480*/  LEA.HI R10, R14, R14, RZ, 0x1 ;  /* 0x0000000e0e0a7211 */ /* 0x000fc800078f08ff */
[----:B------:R-:W-:-:S05]  /*1490*/  SHF.R.S32.HI R11, RZ, 0x1, R10 ;  /* 0x00000001ff0b7819 */ /* 0x000fca000001140a */
[----:B------:R-:W-:Y:S02]  /*14a0*/  IMAD.IADD R10, R14, 0x1, -R11 ;  /* 0x000000010e0a7824 */ /* 0x000fe400078e0a0b */
[----:B------:R-:W-:-:S03]  /*14b0*/  IMAD R9, R11, 0x100000, R9 ;  /* 0x001000000b097824 */ /* 0x000fc600078e0209 */
[----:B------:R-:W-:Y:S01]  /*14c0*/  LEA R11, R10, 0x3ff00000, 0x14 ;  /* 0x3ff000000a0b7811 */ /* 0x000fe200078ea0ff */
[----:B------:R-:W-:-:S06]  /*14d0*/  IMAD.MOV.U32 R10, RZ, RZ, RZ ;  /* 0x000000ffff0a7224 */ /* 0x000fcc00078e00ff */
[----:B------:R-:W-:-:S11]  /*14e0*/  DMUL R10, R8, R10 ;  /* 0x0000000a080a7228 */ /* 0x000fd60000000000 */
.L_x_45:
[----:B------:R-:W-:Y:S01]  /*14f0*/  DFMA R26, R26, R10, R10 ;  /* 0x0000000a1a1a722b */ /* 0x000fe2000000000a */
[----:B------:R-:W-:Y:S01]  /*1500*/  IMAD.MOV.U32 R8, RZ, RZ, R0 ;  /* 0x000000ffff087224 */ /* 0x000fe200078e0000 */
[----:B------:R-:W-:Y:S01]  /*1510*/  DSETP.NEU.AND P0, PT, |R10|, +INF , PT ;  /* 0x7ff000000a00742a */ /* 0x000fe20003f0d200 */
[----:B------:R-:W-:-:S07]  /*1520*/  IMAD.MOV.U32 R9, RZ, RZ, 0x0 ;  /* 0x00000000ff097424 */ /* 0x000fce00078e00ff */
[----:B------:R-:W-:Y:S02]  /*1530*/  FSEL R10, R10, R26, !P0 ;  /* 0x0000001a0a0a7208 */ /* 0x000fe40004000000 */
[----:B------:R-:W-:Y:S01]  /*1540*/  FSEL R11, R11, R27, !P0 ;  /* 0x0000001b0b0b7208 */ /* 0x000fe20004000000 */
[----:B------:R-:W-:Y:S06]  /*1550*/  RET.REL.NODEC R8 `(_Z14BackwardKerneliiiPfS_S_S_S_f) ;  /* 0xffffffe808a87950 */ /* 0x000fec0003c3ffff */
.L_x_46:
        /* <DEDUP_REMOVED lines=10> */
.L_x_50:


//--------------------- .nv.shared.reserved.0     --------------------------
	.section	.nv.shared.reserved.0,"aw",@nobits
	.weak		__nv_reservedSMEM_offset_0_alias
	.size		__nv_reservedSMEM_offset_0_alias, 0, 64
	.other		__nv_reservedSMEM_offset_0_alias,@"STO_CUDA_RESERVED_SHARED STV_DEFAULT"
__nv_reservedSMEM_offset_0_alias:
	.zero		0
	.zero		64


//--------------------- .nv.constant0._Z21CalculatePArrayKerneliiiPfS_S_S_ --------------------------
	.section	.nv.constant0._Z21CalculatePArrayKerneliiiPfS_S_S_,"a",@progbits
	.sectionflags	@""
	.align	4
.nv.constant0._Z21CalculatePArrayKerneliiiPfS_S_S_:
	.zero		944


//--------------------- .nv.constant0._Z14BackwardKerneliiiPfS_S_S_S_f --------------------------
	.section	.nv.constant0._Z14BackwardKerneliiiPfS_S_S_S_f,"a",@progbits
	.sectionflags	@""
	.align	4
.nv.constant0._Z14BackwardKerneliiiPfS_S_S_S_f:
	.zero		956


//--------------------- SYMBOLS --------------------------

	.type		.nv.reservedSmem.offset0,@object
	.size		.nv.reservedSmem.offset0,0x4
